//
// Generated by NVIDIA NVVM Compiler
//
// Compiler Build ID: CL-36424714
// Cuda compilation tools, release 13.0, V13.0.88
// Based on NVVM 20.0.0
//

.version 9.0
.target sm_100
.address_size 64

	// .globl	_Z11init_kernelP6float2ffii
.extern .shared .align 16 .b8 shared[];
.global .align 4 .b8 __cudart_i2opi_f[24] = {65, 144, 67, 60, 153, 149, 98, 219, 192, 221, 52, 245, 209, 87, 39, 252, 41, 21, 68, 78, 110, 131, 249, 162};

.visible .entry _Z11init_kernelP6float2ffii(
	.param .u64 .ptr .align 1 _Z11init_kernelP6float2ffii_param_0,
	.param .f32 _Z11init_kernelP6float2ffii_param_1,
	.param .f32 _Z11init_kernelP6float2ffii_param_2,
	.param .u32 _Z11init_kernelP6float2ffii_param_3,
	.param .u32 _Z11init_kernelP6float2ffii_param_4
)
{
	.reg .pred 	%p<3>;
	.reg .b32 	%r<20>;
	.reg .b32 	%f<23>;
	.reg .b64 	%rd<5>;
	.reg .b64 	%fd<9>;

	ld.param.u64 	%rd2, [_Z11init_kernelP6float2ffii_param_0];
	ld.param.f32 	%f1, [_Z11init_kernelP6float2ffii_param_2];
	ld.param.u32 	%r7, [_Z11init_kernelP6float2ffii_param_3];
	ld.param.u32 	%r8, [_Z11init_kernelP6float2ffii_param_4];
	mov.u32 	%r9, %ctaid.x;
	mov.u32 	%r1, %ntid.x;
	mov.u32 	%r10, %tid.x;
	mad.lo.s32 	%r19, %r9, %r1, %r10;
	mul.lo.s32 	%r3, %r8, %r7;
	setp.ge.s32 	%p1, %r19, %r3;
	@%p1 bra 	$L__BB0_3;
	add.s32 	%r11, %r8, -1;
	cvt.rn.f64.s32 	%fd3, %r11;
	rcp.rn.f64 	%fd1, %fd3;
	add.s32 	%r12, %r7, -1;
	cvt.rn.f64.s32 	%fd4, %r12;
	rcp.rn.f64 	%fd2, %fd4;
	mov.u32 	%r13, %nctaid.x;
	mul.lo.s32 	%r4, %r1, %r13;
	cvta.to.global.u64 	%rd1, %rd2;
$L__BB0_2:
	div.s32 	%r14, %r19, %r7;
	mul.lo.s32 	%r15, %r14, %r7;
	sub.s32 	%r16, %r19, %r15;
	cvt.rn.f32.s32 	%f2, %r14;
	cvt.f64.f32 	%fd5, %f2;
	fma.rn.f64 	%fd6, %fd1, %fd5, 0dBFE0000000000000;
	cvt.rn.f32.f64 	%f3, %fd6;
	cvt.rn.f64.s32 	%fd7, %r16;
	fma.rn.f64 	%fd8, %fd2, %fd7, 0dBFE0000000000000;
	cvt.rn.f32.f64 	%f4, %fd8;
	mul.f32 	%f5, %f3, %f3;
	fma.rn.f32 	%f6, %f4, %f4, %f5;
	sqrt.rn.f32 	%f7, %f6;
	neg.f32 	%f8, %f7;
	mul.f32 	%f9, %f7, %f8;
	div.rn.f32 	%f10, %f9, %f1;
	fma.rn.f32 	%f11, %f10, 0f3BBB989D, 0f3F000000;
	cvt.sat.f32.f32 	%f12, %f11;
	mov.f32 	%f13, 0f4B400001;
	mov.f32 	%f14, 0f437C0000;
	fma.rm.f32 	%f15, %f12, %f14, %f13;
	add.f32 	%f16, %f15, 0fCB40007F;
	neg.f32 	%f17, %f16;
	fma.rn.f32 	%f18, %f10, 0f3FB8AA3B, %f17;
	fma.rn.f32 	%f19, %f10, 0f32A57060, %f18;
	mov.b32 	%r17, %f15;
	shl.b32 	%r18, %r17, 23;
	mov.b32 	%f20, %r18;
	ex2.approx.ftz.f32 	%f21, %f19;
	mul.f32 	%f22, %f21, %f20;
	mul.wide.s32 	%rd3, %r19, 8;
	add.s64 	%rd4, %rd1, %rd3;
	st.global.f32 	[%rd4], %f22;
	add.s32 	%r19, %r19, %r4;
	setp.lt.s32 	%p2, %r19, %r3;
	@%p2 bra 	$L__BB0_2;
$L__BB0_3:
	ret;

}
	// .globl	_Z10max_reducePK6float2Pfm
.visible .entry _Z10max_reducePK6float2Pfm(
	.param .u64 .ptr .align 1 _Z10max_reducePK6float2Pfm_param_0,
	.param .u64 .ptr .align 1 _Z10max_reducePK6float2Pfm_param_1,
	.param .u64 _Z10max_reducePK6float2Pfm_param_2
)
{
	.reg .pred 	%p<11>;
	.reg .b32 	%r<24>;
	.reg .b32 	%f<12>;
	.reg .b64 	%rd<12>;

	ld.param.u64 	%rd6, [_Z10max_reducePK6float2Pfm_param_0];
	ld.param.u64 	%rd8, [_Z10max_reducePK6float2Pfm_param_1];
	ld.param.u64 	%rd7, [_Z10max_reducePK6float2Pfm_param_2];
	cvta.to.global.u64 	%rd1, %rd8;
	mov.u32 	%r1, %tid.x;
	mov.u32 	%r22, %ntid.x;
	mov.u32 	%r14, %ctaid.x;
	mad.lo.s32 	%r21, %r22, %r14, %r1;
	shl.b32 	%r15, %r1, 2;
	mov.u32 	%r16, shared;
	add.s32 	%r4, %r16, %r15;
	mov.b32 	%r17, -8388609;
	st.shared.u32 	[%r4], %r17;
	cvt.s64.s32 	%rd2, %r21;
	setp.le.u64 	%p1, %rd7, %rd2;
	@%p1 bra 	$L__BB1_4;
	mov.u32 	%r18, %nctaid.x;
	mul.lo.s32 	%r5, %r18, %r22;
	cvta.to.global.u64 	%rd3, %rd6;
	mov.f32 	%f11, 0fFF7FFFFF;
	mov.u64 	%rd11, %rd2;
$L__BB1_2:
	shl.b64 	%rd9, %rd11, 3;
	add.s64 	%rd10, %rd3, %rd9;
	ld.global.f32 	%f5, [%rd10];
	max.f32 	%f11, %f11, %f5;
	add.s32 	%r21, %r21, %r5;
	cvt.s64.s32 	%rd11, %r21;
	setp.gt.u64 	%p2, %rd7, %rd11;
	@%p2 bra 	$L__BB1_2;
	st.shared.f32 	[%r4], %f11;
$L__BB1_4:
	bar.sync 	0;
	setp.lt.u32 	%p3, %r22, 2;
	@%p3 bra 	$L__BB1_8;
$L__BB1_5:
	setp.le.u64 	%p4, %rd7, %rd2;
	shr.u32 	%r9, %r22, 1;
	setp.ge.u32 	%p5, %r1, %r9;
	or.pred  	%p6, %p4, %p5;
	@%p6 bra 	$L__BB1_7;
	ld.shared.f32 	%f6, [%r4];
	shl.b32 	%r19, %r9, 2;
	add.s32 	%r20, %r4, %r19;
	ld.shared.f32 	%f7, [%r20];
	max.f32 	%f8, %f6, %f7;
	st.shared.f32 	[%r4], %f8;
$L__BB1_7:
	bar.sync 	0;
	setp.gt.u32 	%p7, %r22, 3;
	mov.u32 	%r22, %r9;
	@%p7 bra 	$L__BB1_5;
$L__BB1_8:
	setp.ne.s32 	%p8, %r1, 0;
	@%p8 bra 	$L__BB1_12;
	ld.shared.f32 	%f3, [shared];
	ld.global.u32 	%r23, [%rd1];
	mov.b32 	%f9, %r23;
	setp.leu.f32 	%p9, %f3, %f9;
	@%p9 bra 	$L__BB1_12;
	mov.b32 	%r11, %f3;
$L__BB1_11:
	atom.relaxed.global.cas.b32 	%r23, [%rd1], %r23, %r11;
	mov.b32 	%f10, %r23;
	setp.gt.f32 	%p10, %f3, %f10;
	@%p10 bra 	$L__BB1_11;
$L__BB1_12:
	ret;

}
	// .globl	_Z14min_max_reduceP6float2PfS1_m
.visible .entry _Z14min_max_reduceP6float2PfS1_m(
	.param .u64 .ptr .align 1 _Z14min_max_reduceP6float2PfS1_m_param_0,
	.param .u64 .ptr .align 1 _Z14min_max_reduceP6float2PfS1_m_param_1,
	.param .u64 .ptr .align 1 _Z14min_max_reduceP6float2PfS1_m_param_2,
	.param .u64 _Z14min_max_reduceP6float2PfS1_m_param_3
)
{
	.reg .pred 	%p<13>;
	.reg .b32 	%r<36>;
	.reg .b32 	%f<22>;
	.reg .b64 	%rd<14>;

	ld.param.u64 	%rd7, [_Z14min_max_reduceP6float2PfS1_m_param_0];
	ld.param.u64 	%rd9, [_Z14min_max_reduceP6float2PfS1_m_param_1];
	ld.param.u64 	%rd10, [_Z14min_max_reduceP6float2PfS1_m_param_2];
	ld.param.u64 	%rd8, [_Z14min_max_reduceP6float2PfS1_m_param_3];
	cvta.to.global.u64 	%rd1, %rd10;
	cvta.to.global.u64 	%rd2, %rd9;
	mov.u32 	%r1, %tid.x;
	mov.u32 	%r33, %ntid.x;
	mov.u32 	%r20, %ctaid.x;
	mad.lo.s32 	%r32, %r33, %r20, %r1;
	shl.b32 	%r21, %r1, 2;
	mov.u32 	%r22, shared;
	add.s32 	%r4, %r22, %r21;
	mov.b32 	%r23, -8388609;
	st.shared.u32 	[%r4], %r23;
	shl.b32 	%r5, %r33, 2;
	add.s32 	%r6, %r4, %r5;
	mov.b32 	%r24, 2139095039;
	st.shared.u32 	[%r6], %r24;
	cvt.s64.s32 	%rd3, %r32;
	setp.le.u64 	%p1, %rd8, %rd3;
	@%p1 bra 	$L__BB2_4;
	mov.u32 	%r25, %nctaid.x;
	mul.lo.s32 	%r7, %r25, %r33;
	cvta.to.global.u64 	%rd4, %rd7;
	mov.f32 	%f21, 0fFF7FFFFF;
	mov.f32 	%f20, 0f7F7FFFFF;
	mov.u64 	%rd13, %rd3;
$L__BB2_2:
	shl.b64 	%rd11, %rd13, 3;
	add.s64 	%rd12, %rd4, %rd11;
	ld.global.f32 	%f9, [%rd12];
	max.f32 	%f21, %f21, %f9;
	min.f32 	%f20, %f20, %f9;
	add.s32 	%r32, %r32, %r7;
	cvt.s64.s32 	%rd13, %r32;
	setp.gt.u64 	%p2, %rd8, %rd13;
	@%p2 bra 	$L__BB2_2;
	st.shared.f32 	[%r4], %f21;
	st.shared.f32 	[%r6], %f20;
$L__BB2_4:
	bar.sync 	0;
	setp.lt.u32 	%p3, %r33, 2;
	@%p3 bra 	$L__BB2_8;
$L__BB2_5:
	setp.le.u64 	%p4, %rd8, %rd3;
	shr.u32 	%r11, %r33, 1;
	setp.ge.u32 	%p5, %r1, %r11;
	or.pred  	%p6, %p4, %p5;
	@%p6 bra 	$L__BB2_7;
	ld.shared.f32 	%f10, [%r4];
	shl.b32 	%r26, %r11, 2;
	add.s32 	%r27, %r4, %r26;
	ld.shared.f32 	%f11, [%r27];
	max.f32 	%f12, %f10, %f11;
	st.shared.f32 	[%r4], %f12;
	ld.shared.f32 	%f13, [%r6];
	add.s32 	%r28, %r27, %r5;
	ld.shared.f32 	%f14, [%r28];
	min.f32 	%f15, %f13, %f14;
	st.shared.f32 	[%r6], %f15;
$L__BB2_7:
	bar.sync 	0;
	setp.gt.u32 	%p7, %r33, 3;
	mov.u32 	%r33, %r11;
	@%p7 bra 	$L__BB2_5;
$L__BB2_8:
	setp.ne.s32 	%p8, %r1, 0;
	@%p8 bra 	$L__BB2_15;
	ld.shared.f32 	%f5, [shared];
	ld.global.u32 	%r34, [%rd2];
	mov.b32 	%f16, %r34;
	setp.leu.f32 	%p9, %f5, %f16;
	@%p9 bra 	$L__BB2_12;
	mov.b32 	%r13, %f5;
$L__BB2_11:
	atom.relaxed.global.cas.b32 	%r34, [%rd2], %r34, %r13;
	mov.b32 	%f17, %r34;
	setp.gt.f32 	%p10, %f5, %f17;
	@%p10 bra 	$L__BB2_11;
$L__BB2_12:
	add.s32 	%r31, %r22, %r5;
	ld.shared.f32 	%f6, [%r31];
	ld.global.u32 	%r35, [%rd1];
	mov.b32 	%f18, %r35;
	setp.geu.f32 	%p11, %f6, %f18;
	@%p11 bra 	$L__BB2_15;
	mov.b32 	%r17, %f6;
$L__BB2_14:
	atom.relaxed.global.cas.b32 	%r35, [%rd1], %r35, %r17;
	mov.b32 	%f19, %r35;
	setp.lt.f32 	%p12, %f6, %f19;
	@%p12 bra 	$L__BB2_14;
$L__BB2_15:
	ret;

}
	// .globl	_Z9scale_expP6float2fm
.visible .entry _Z9scale_expP6float2fm(
	.param .u64 .ptr .align 1 _Z9scale_expP6float2fm_param_0,
	.param .f32 _Z9scale_expP6float2fm_param_1,
	.param .u64 _Z9scale_expP6float2fm_param_2
)
{
	.local .align 4 .b8 	__local_depot3[28];
	.reg .b64 	%SP;
	.reg .b64 	%SPL;
	.reg .pred 	%p<12>;
	.reg .b32 	%r<53>;
	.reg .b32 	%f<47>;
	.reg .b64 	%rd<30>;
	.reg .b64 	%fd<3>;

	mov.u64 	%SPL, __local_depot3;
	ld.param.u64 	%rd14, [_Z9scale_expP6float2fm_param_0];
	ld.param.f32 	%f9, [_Z9scale_expP6float2fm_param_1];
	ld.param.u64 	%rd15, [_Z9scale_expP6float2fm_param_2];
	add.u64 	%rd1, %SPL, 0;
	mov.u32 	%r20, %ctaid.x;
	mov.u32 	%r1, %ntid.x;
	mov.u32 	%r21, %tid.x;
	mad.lo.s32 	%r48, %r20, %r1, %r21;
	cvt.s64.s32 	%rd26, %r48;
	setp.le.u64 	%p1, %rd15, %rd26;
	@%p1 bra 	$L__BB3_11;
	neg.f32 	%f1, %f9;
	mov.f32 	%f10, 0f3F000000;
	cvt.sat.f32.f32 	%f11, %f10;
	mov.f32 	%f12, 0f4B400001;
	mov.f32 	%f13, 0f437C0000;
	fma.rm.f32 	%f14, %f11, %f13, %f12;
	add.f32 	%f15, %f14, 0fCB40007F;
	mov.f32 	%f16, 0f00000000;
	sub.f32 	%f17, %f16, %f15;
	add.f32 	%f18, %f17, 0f00000000;
	mov.b32 	%r22, %f14;
	shl.b32 	%r23, %r22, 23;
	mov.b32 	%f19, %r23;
	ex2.approx.ftz.f32 	%f20, %f18;
	mul.f32 	%f2, %f20, %f19;
	mov.u32 	%r24, %nctaid.x;
	mul.lo.s32 	%r3, %r1, %r24;
	cvta.to.global.u64 	%rd3, %rd14;
	mov.u64 	%rd18, __cudart_i2opi_f;
$L__BB3_2:
	shl.b64 	%rd17, %rd26, 3;
	add.s64 	%rd5, %rd3, %rd17;
	ld.global.f32 	%f21, [%rd5];
	mul.f32 	%f3, %f21, %f1;
	mul.f32 	%f22, %f3, 0f3F22F983;
	cvt.rni.s32.f32 	%r52, %f22;
	cvt.rn.f32.s32 	%f23, %r52;
	fma.rn.f32 	%f24, %f23, 0fBFC90FDA, %f3;
	fma.rn.f32 	%f25, %f23, 0fB3A22168, %f24;
	fma.rn.f32 	%f46, %f23, 0fA7C234C5, %f25;
	abs.f32 	%f5, %f3;
	setp.ltu.f32 	%p2, %f5, 0f47CE4780;
	@%p2 bra 	$L__BB3_10;
	setp.neu.f32 	%p3, %f5, 0f7F800000;
	@%p3 bra 	$L__BB3_5;
	mov.f32 	%f28, 0f00000000;
	mul.rn.f32 	%f46, %f3, %f28;
	mov.b32 	%r52, 0;
	bra.uni 	$L__BB3_10;
$L__BB3_5:
	mov.b32 	%r6, %f3;
	shl.b32 	%r26, %r6, 8;
	or.b32  	%r7, %r26, -2147483648;
	mov.b64 	%rd29, 0;
	mov.b32 	%r49, 0;
	mov.u64 	%rd27, %rd18;
	mov.u64 	%rd28, %rd1;
$L__BB3_6:
	.pragma "nounroll";
	ld.global.nc.u32 	%r27, [%rd27];
	mad.wide.u32 	%rd20, %r27, %r7, %rd29;
	shr.u64 	%rd29, %rd20, 32;
	st.local.u32 	[%rd28], %rd20;
	add.s32 	%r49, %r49, 1;
	add.s64 	%rd28, %rd28, 4;
	add.s64 	%rd27, %rd27, 4;
	setp.ne.s32 	%p4, %r49, 6;
	@%p4 bra 	$L__BB3_6;
	shr.u32 	%r28, %r6, 23;
	st.local.u32 	[%rd1+24], %rd29;
	and.b32  	%r10, %r28, 31;
	and.b32  	%r29, %r28, 224;
	add.s32 	%r30, %r29, -128;
	shr.u32 	%r31, %r30, 5;
	mul.wide.u32 	%rd21, %r31, 4;
	sub.s64 	%rd12, %rd1, %rd21;
	ld.local.u32 	%r50, [%rd12+24];
	ld.local.u32 	%r51, [%rd12+20];
	setp.eq.s32 	%p5, %r10, 0;
	@%p5 bra 	$L__BB3_9;
	shf.l.wrap.b32 	%r50, %r51, %r50, %r10;
	ld.local.u32 	%r32, [%rd12+16];
	shf.l.wrap.b32 	%r51, %r32, %r51, %r10;
$L__BB3_9:
	shr.u32 	%r33, %r50, 30;
	shf.l.wrap.b32 	%r34, %r51, %r50, 2;
	shl.b32 	%r35, %r51, 2;
	shr.u32 	%r36, %r34, 31;
	add.s32 	%r37, %r36, %r33;
	neg.s32 	%r38, %r37;
	setp.lt.s32 	%p6, %r6, 0;
	selp.b32 	%r52, %r38, %r37, %p6;
	xor.b32  	%r39, %r34, %r6;
	shr.s32 	%r40, %r34, 31;
	xor.b32  	%r41, %r40, %r34;
	xor.b32  	%r42, %r40, %r35;
	cvt.u64.u32 	%rd22, %r41;
	shl.b64 	%rd23, %rd22, 32;
	cvt.u64.u32 	%rd24, %r42;
	or.b64  	%rd25, %rd23, %rd24;
	cvt.rn.f64.s64 	%fd1, %rd25;
	mul.f64 	%fd2, %fd1, 0d3BF921FB54442D19;
	cvt.rn.f32.f64 	%f26, %fd2;
	neg.f32 	%f27, %f26;
	setp.lt.s32 	%p7, %r39, 0;
	selp.f32 	%f46, %f27, %f26, %p7;
$L__BB3_10:
	mul.f32 	%f29, %f46, %f46;
	fma.rn.f32 	%f30, %f29, 0f37CBAC00, 0fBAB607ED;
	fma.rn.f32 	%f31, %f30, %f29, 0f3D2AAABB;
	fma.rn.f32 	%f32, %f31, %f29, 0fBEFFFFFF;
	fma.rn.f32 	%f33, %f32, %f29, 0f3F800000;
	fma.rn.f32 	%f34, %f29, %f46, 0f00000000;
	fma.rn.f32 	%f35, %f29, 0fB94D4153, 0f3C0885E4;
	fma.rn.f32 	%f36, %f35, %f29, 0fBE2AAAA8;
	fma.rn.f32 	%f37, %f36, %f34, %f46;
	and.b32  	%r44, %r52, 1;
	setp.eq.b32 	%p8, %r44, 1;
	selp.f32 	%f38, %f33, %f37, %p8;
	selp.f32 	%f39, %f37, %f33, %p8;
	and.b32  	%r45, %r52, 2;
	setp.eq.s32 	%p9, %r45, 0;
	neg.f32 	%f40, %f38;
	selp.f32 	%f41, %f38, %f40, %p9;
	add.s32 	%r46, %r52, 1;
	and.b32  	%r47, %r46, 2;
	setp.eq.s32 	%p10, %r47, 0;
	neg.f32 	%f42, %f39;
	selp.f32 	%f43, %f39, %f42, %p10;
	mul.f32 	%f44, %f2, %f43;
	mul.f32 	%f45, %f2, %f41;
	st.global.v2.f32 	[%rd5], {%f44, %f45};
	add.s32 	%r48, %r48, %r3;
	cvt.s64.s32 	%rd26, %r48;
	setp.gt.u64 	%p11, %rd15, %rd26;
	@%p11 bra 	$L__BB3_2;
$L__BB3_11:
	ret;

}
	// .globl	_Z5scaleP6float2fm
.visible .entry _Z5scaleP6float2fm(
	.param .u64 .ptr .align 1 _Z5scaleP6float2fm_param_0,
	.param .f32 _Z5scaleP6float2fm_param_1,
	.param .u64 _Z5scaleP6float2fm_param_2
)
{
	.reg .pred 	%p<3>;
	.reg .b32 	%r<10>;
	.reg .b32 	%f<6>;
	.reg .b64 	%rd<10>;

	ld.param.u64 	%rd5, [_Z5scaleP6float2fm_param_0];
	ld.param.f32 	%f1, [_Z5scaleP6float2fm_param_1];
	ld.param.u64 	%rd6, [_Z5scaleP6float2fm_param_2];
	mov.u32 	%r6, %ctaid.x;
	mov.u32 	%r1, %ntid.x;
	mov.u32 	%r7, %tid.x;
	mad.lo.s32 	%r9, %r6, %r1, %r7;
	cvt.s64.s32 	%rd9, %r9;
	setp.le.u64 	%p1, %rd6, %rd9;
	@%p1 bra 	$L__BB4_3;
	mov.u32 	%r8, %nctaid.x;
	mul.lo.s32 	%r3, %r1, %r8;
	cvta.to.global.u64 	%rd2, %rd5;
$L__BB4_2:
	shl.b64 	%rd7, %rd9, 3;
	add.s64 	%rd8, %rd2, %rd7;
	ld.global.v2.f32 	{%f2, %f3}, [%rd8];
	mul.f32 	%f4, %f1, %f2;
	mul.f32 	%f5, %f1, %f3;
	st.global.v2.f32 	[%rd8], {%f4, %f5};
	add.s32 	%r9, %r9, %r3;
	cvt.s64.s32 	%rd9, %r9;
	setp.gt.u64 	%p2, %rd6, %rd9;
	@%p2 bra 	$L__BB4_2;
$L__BB4_3:
	ret;

}
	// .globl	_Z8fftshiftP6float2mm
.visible .entry _Z8fftshiftP6float2mm(
	.param .u64 .ptr .align 1 _Z8fftshiftP6float2mm_param_0,
	.param .u64 _Z8fftshiftP6float2mm_param_1,
	.param .u64 _Z8fftshiftP6float2mm_param_2
)
{
	.reg .pred 	%p<5>;
	.reg .b32 	%r<13>;
	.reg .b32 	%f<5>;
	.reg .b64 	%rd<27>;

	ld.param.u64 	%rd11, [_Z8fftshiftP6float2mm_param_0];
	ld.param.u64 	%rd12, [_Z8fftshiftP6float2mm_param_1];
	ld.param.u64 	%rd13, [_Z8fftshiftP6float2mm_param_2];
	mov.u32 	%r6, %ctaid.x;
	mov.u32 	%r1, %ntid.x;
	mov.u32 	%r7, %tid.x;
	mad.lo.s32 	%r12, %r6, %r1, %r7;
	cvt.s64.s32 	%rd25, %r12;
	mul.lo.s64 	%rd14, %rd13, %rd12;
	shr.u64 	%rd2, %rd14, 1;
	setp.le.u64 	%p1, %rd2, %rd25;
	@%p1 bra 	$L__BB5_6;
	shr.u64 	%rd3, %rd12, 1;
	shr.u64 	%rd15, %rd13, 1;
	mul.lo.s64 	%rd4, %rd15, %rd12;
	mov.u32 	%r8, %nctaid.x;
	mul.lo.s32 	%r3, %r1, %r8;
	cvta.to.global.u64 	%rd5, %rd11;
	cvt.u32.u64 	%r9, %rd12;
$L__BB5_2:
	or.b64  	%rd16, %rd25, %rd12;
	and.b64  	%rd17, %rd16, -4294967296;
	setp.ne.s64 	%p2, %rd17, 0;
	@%p2 bra 	$L__BB5_4;
	cvt.u32.u64 	%r10, %rd25;
	rem.u32 	%r11, %r10, %r9;
	cvt.u64.u32 	%rd26, %r11;
	bra.uni 	$L__BB5_5;
$L__BB5_4:
	rem.u64 	%rd26, %rd25, %rd12;
$L__BB5_5:
	setp.lt.u64 	%p3, %rd26, %rd3;
	neg.s64 	%rd18, %rd3;
	selp.b64 	%rd19, %rd3, %rd18, %p3;
	add.s64 	%rd20, %rd4, %rd19;
	shl.b64 	%rd21, %rd25, 3;
	add.s64 	%rd22, %rd5, %rd21;
	shl.b64 	%rd23, %rd20, 3;
	add.s64 	%rd24, %rd22, %rd23;
	ld.global.v2.f32 	{%f1, %f2}, [%rd24];
	ld.global.v2.f32 	{%f3, %f4}, [%rd22];
	st.global.v2.f32 	[%rd22], {%f1, %f2};
	st.global.v2.f32 	[%rd24], {%f3, %f4};
	add.s32 	%r12, %r12, %r3;
	cvt.s64.s32 	%rd25, %r12;
	setp.gt.u64 	%p4, %rd2, %rd25;
	@%p4 bra 	$L__BB5_2;
$L__BB5_6:
	ret;

}
	// .globl	_Z8populateP6float2Phfm
.visible .entry _Z8populateP6float2Phfm(
	.param .u64 .ptr .align 1 _Z8populateP6float2Phfm_param_0,
	.param .u64 .ptr .align 1 _Z8populateP6float2Phfm_param_1,
	.param .f32 _Z8populateP6float2Phfm_param_2,
	.param .u64 _Z8populateP6float2Phfm_param_3
)
{
	.reg .pred 	%p<3>;
	.reg .b16 	%rs<2>;
	.reg .b32 	%r<10>;
	.reg .b32 	%f<6>;
	.reg .b64 	%rd<13>;

	ld.param.u64 	%rd6, [_Z8populateP6float2Phfm_param_0];
	ld.param.u64 	%rd7, [_Z8populateP6float2Phfm_param_1];
	ld.param.f32 	%f1, [_Z8populateP6float2Phfm_param_2];
	ld.param.u64 	%rd8, [_Z8populateP6float2Phfm_param_3];
	mov.u32 	%r6, %ctaid.x;
	mov.u32 	%r1, %ntid.x;
	mov.u32 	%r7, %tid.x;
	mad.lo.s32 	%r9, %r6, %r1, %r7;
	cvt.s64.s32 	%rd12, %r9;
	setp.le.u64 	%p1, %rd8, %rd12;
	@%p1 bra 	$L__BB6_3;
	mov.u32 	%r8, %nctaid.x;
	mul.lo.s32 	%r3, %r1, %r8;
	cvta.to.global.u64 	%rd2, %rd7;
	cvta.to.global.u64 	%rd3, %rd6;
$L__BB6_2:
	add.s64 	%rd9, %rd2, %rd12;
	ld.global.u8 	%rs1, [%rd9];
	cvt.rn.f32.u16 	%f2, %rs1;
	div.rn.f32 	%f3, %f2, 0f437F0000;
	add.f32 	%f4, %f1, %f3;
	shl.b64 	%rd10, %rd12, 3;
	add.s64 	%rd11, %rd3, %rd10;
	mov.f32 	%f5, 0f00000000;
	st.global.v2.f32 	[%rd11], {%f4, %f5};
	add.s32 	%r9, %r9, %r3;
	cvt.s64.s32 	%rd12, %r9;
	setp.gt.u64 	%p2, %rd8, %rd12;
	@%p2 bra 	$L__BB6_2;
$L__BB6_3:
	ret;

}
	// .globl	_Z8hadamardP6float2S0_m
.visible .entry _Z8hadamardP6float2S0_m(
	.param .u64 .ptr .align 1 _Z8hadamardP6float2S0_m_param_0,
	.param .u64 .ptr .align 1 _Z8hadamardP6float2S0_m_param_1,
	.param .u64 _Z8hadamardP6float2S0_m_param_2
)
{
	.reg .pred 	%p<3>;
	.reg .b32 	%r<10>;
	.reg .b32 	%f<10>;
	.reg .b64 	%rd<13>;

	ld.param.u64 	%rd6, [_Z8hadamardP6float2S0_m_param_0];
	ld.param.u64 	%rd7, [_Z8hadamardP6float2S0_m_param_1];
	ld.param.u64 	%rd8, [_Z8hadamardP6float2S0_m_param_2];
	mov.u32 	%r6, %ctaid.x;
	mov.u32 	%r1, %ntid.x;
	mov.u32 	%r7, %tid.x;
	mad.lo.s32 	%r9, %r6, %r1, %r7;
	cvt.s64.s32 	%rd12, %r9;
	setp.le.u64 	%p1, %rd8, %rd12;
	@%p1 bra 	$L__BB7_3;
	mov.u32 	%r8, %nctaid.x;
	mul.lo.s32 	%r3, %r1, %r8;
	cvta.to.global.u64 	%rd2, %rd6;
	cvta.to.global.u64 	%rd3, %rd7;
$L__BB7_2:
	shl.b64 	%rd9, %rd12, 3;
	add.s64 	%rd10, %rd2, %rd9;
	ld.global.v2.f32 	{%f1, %f2}, [%rd10];
	add.s64 	%rd11, %rd3, %rd9;
	ld.global.v2.f32 	{%f3, %f4}, [%rd11];
	mul.f32 	%f5, %f1, %f3;
	mul.f32 	%f6, %f2, %f4;
	sub.f32 	%f7, %f5, %f6;
	mul.f32 	%f8, %f1, %f4;
	fma.rn.f32 	%f9, %f2, %f3, %f8;
	st.global.v2.f32 	[%rd11], {%f7, %f9};
	add.s32 	%r9, %r9, %r3;
	cvt.s64.s32 	%rd12, %r9;
	setp.gt.u64 	%p2, %rd8, %rd12;
	@%p2 bra 	$L__BB7_2;
$L__BB7_3:
	ret;

}
	// .globl	_Z5phaseP6float2Phfm
.visible .entry _Z5phaseP6float2Phfm(
	.param .u64 .ptr .align 1 _Z5phaseP6float2Phfm_param_0,
	.param .u64 .ptr .align 1 _Z5phaseP6float2Phfm_param_1,
	.param .f32 _Z5phaseP6float2Phfm_param_2,
	.param .u64 _Z5phaseP6float2Phfm_param_3
)
{
	.reg .pred 	%p<7>;
	.reg .b16 	%rs<2>;
	.reg .b32 	%r<10>;
	.reg .b32 	%f<30>;
	.reg .b64 	%rd<13>;

	ld.param.u64 	%rd6, [_Z5phaseP6float2Phfm_param_0];
	ld.param.u64 	%rd7, [_Z5phaseP6float2Phfm_param_1];
	ld.param.f32 	%f1, [_Z5phaseP6float2Phfm_param_2];
	ld.param.u64 	%rd8, [_Z5phaseP6float2Phfm_param_3];
	mov.u32 	%r6, %ctaid.x;
	mov.u32 	%r1, %ntid.x;
	mov.u32 	%r7, %tid.x;
	mad.lo.s32 	%r9, %r6, %r1, %r7;
	cvt.s64.s32 	%rd12, %r9;
	setp.le.u64 	%p1, %rd8, %rd12;
	@%p1 bra 	$L__BB8_3;
	mov.u32 	%r8, %nctaid.x;
	mul.lo.s32 	%r3, %r1, %r8;
	cvta.to.global.u64 	%rd2, %rd6;
	cvta.to.global.u64 	%rd3, %rd7;
$L__BB8_2:
	shl.b64 	%rd9, %rd12, 3;
	add.s64 	%rd10, %rd2, %rd9;
	ld.global.f32 	%f2, [%rd10+4];
	mul.f32 	%f3, %f1, %f2;
	add.s64 	%rd11, %rd3, %rd12;
	ld.global.u8 	%rs1, [%rd11];
	cvt.rn.f32.u16 	%f4, %rs1;
	div.rn.f32 	%f5, %f4, 0f437F0000;
	abs.f32 	%f6, %f5;
	abs.f32 	%f7, %f3;
	setp.gt.f32 	%p2, %f7, %f6;
	selp.f32 	%f8, %f7, %f6, %p2;
	selp.f32 	%f9, %f6, %f7, %p2;
	div.rn.f32 	%f10, %f9, %f8;
	mul.f32 	%f11, %f10, %f10;
	fma.rn.f32 	%f12, %f11, 0f3B33710B, 0fBC807748;
	fma.rn.f32 	%f13, %f12, %f11, 0f3D2CDAB2;
	fma.rn.f32 	%f14, %f13, %f11, 0fBD992D10;
	fma.rn.f32 	%f15, %f14, %f11, 0f3DD9EA6C;
	fma.rn.f32 	%f16, %f15, %f11, 0fBE117CB1;
	fma.rn.f32 	%f17, %f16, %f11, 0f3E4CBCE0;
	fma.rn.f32 	%f18, %f17, %f11, 0fBEAAAA7D;
	mul.f32 	%f19, %f11, %f18;
	fma.rn.f32 	%f20, %f19, %f10, %f10;
	neg.f32 	%f21, %f20;
	fma.rn.f32 	%f22, 0f3F6EE581, 0f3FD774EB, %f21;
	selp.f32 	%f23, %f22, %f20, %p2;
	add.f32 	%f24, %f7, %f6;
	setp.eq.f32 	%p3, %f8, 0f00000000;
	setp.eq.f32 	%p4, %f6, %f7;
	selp.f32 	%f25, 0f3F490FDB, %f23, %p4;
	selp.f32 	%f26, 0f00000000, %f25, %p3;
	abs.f32 	%f27, %f24;
	setp.nan.f32 	%p5, %f27, %f27;
	copysign.f32 	%f28, %f3, %f26;
	selp.f32 	%f29, %f24, %f28, %p5;
	st.global.f32 	[%rd10], %f29;
	add.s32 	%r9, %r9, %r3;
	cvt.s64.s32 	%rd12, %r9;
	setp.gt.u64 	%p6, %rd8, %rd12;
	@%p6 bra 	$L__BB8_2;
$L__BB8_3:
	ret;

}
	// .globl	_Z4normP6float2Phffi
.visible .entry _Z4normP6float2Phffi(
	.param .u64 .ptr .align 1 _Z4normP6float2Phffi_param_0,
	.param .u64 .ptr .align 1 _Z4normP6float2Phffi_param_1,
	.param .f32 _Z4normP6float2Phffi_param_2,
	.param .f32 _Z4normP6float2Phffi_param_3,
	.param .u32 _Z4normP6float2Phffi_param_4
)
{
	.reg .pred 	%p<7>;
	.reg .b32 	%r<36>;
	.reg .b32 	%f<24>;
	.reg .b64 	%rd<21>;

	ld.param.u64 	%rd3, [_Z4normP6float2Phffi_param_0];
	ld.param.u64 	%rd4, [_Z4normP6float2Phffi_param_1];
	ld.param.f32 	%f2, [_Z4normP6float2Phffi_param_2];
	ld.param.f32 	%f3, [_Z4normP6float2Phffi_param_3];
	ld.param.u32 	%r12, [_Z4normP6float2Phffi_param_4];
	cvta.to.global.u64 	%rd1, %rd4;
	cvta.to.global.u64 	%rd2, %rd3;
	mov.u32 	%r13, %ctaid.x;
	mov.u32 	%r14, %ntid.x;
	mov.u32 	%r15, %tid.x;
	mad.lo.s32 	%r34, %r13, %r14, %r15;
	mov.u32 	%r16, %nctaid.x;
	mul.lo.s32 	%r2, %r14, %r16;
	setp.ge.s32 	%p1, %r34, %r12;
	@%p1 bra 	$L__BB9_7;
	sub.f32 	%f1, %f2, %f3;
	add.s32 	%r17, %r34, %r2;
	max.s32 	%r18, %r12, %r17;
	setp.lt.s32 	%p2, %r17, %r12;
	selp.u32 	%r19, 1, 0, %p2;
	add.s32 	%r20, %r17, %r19;
	sub.s32 	%r21, %r18, %r20;
	div.u32 	%r22, %r21, %r2;
	add.s32 	%r3, %r22, %r19;
	and.b32  	%r23, %r3, 3;
	setp.eq.s32 	%p3, %r23, 3;
	@%p3 bra 	$L__BB9_4;
	add.s32 	%r24, %r3, 1;
	and.b32  	%r25, %r24, 3;
	neg.s32 	%r32, %r25;
$L__BB9_3:
	.pragma "nounroll";
	cvt.s64.s32 	%rd5, %r34;
	add.s64 	%rd6, %rd1, %rd5;
	mul.wide.s32 	%rd7, %r34, 8;
	add.s64 	%rd8, %rd2, %rd7;
	ld.global.f32 	%f4, [%rd8];
	sub.f32 	%f5, %f4, %f3;
	div.rn.f32 	%f6, %f5, %f1;
	mul.f32 	%f7, %f6, 0f437F0000;
	cvt.rzi.u32.f32 	%r26, %f7;
	st.global.u8 	[%rd6], %r26;
	add.s32 	%r34, %r34, %r2;
	add.s32 	%r32, %r32, 1;
	setp.ne.s32 	%p4, %r32, 0;
	@%p4 bra 	$L__BB9_3;
$L__BB9_4:
	setp.lt.u32 	%p5, %r3, 3;
	@%p5 bra 	$L__BB9_7;
	cvt.s64.s32 	%rd13, %r2;
	mul.wide.s32 	%rd14, %r2, 8;
	shl.b32 	%r31, %r2, 2;
$L__BB9_6:
	cvt.s64.s32 	%rd9, %r34;
	mul.wide.s32 	%rd10, %r34, 8;
	add.s64 	%rd11, %rd2, %rd10;
	ld.global.f32 	%f8, [%rd11];
	sub.f32 	%f9, %f8, %f3;
	div.rn.f32 	%f10, %f9, %f1;
	mul.f32 	%f11, %f10, 0f437F0000;
	cvt.rzi.u32.f32 	%r27, %f11;
	add.s64 	%rd12, %rd1, %rd9;
	st.global.u8 	[%rd12], %r27;
	add.s64 	%rd15, %rd11, %rd14;
	ld.global.f32 	%f12, [%rd15];
	sub.f32 	%f13, %f12, %f3;
	div.rn.f32 	%f14, %f13, %f1;
	mul.f32 	%f15, %f14, 0f437F0000;
	cvt.rzi.u32.f32 	%r28, %f15;
	add.s64 	%rd16, %rd12, %rd13;
	st.global.u8 	[%rd16], %r28;
	add.s64 	%rd17, %rd15, %rd14;
	ld.global.f32 	%f16, [%rd17];
	sub.f32 	%f17, %f16, %f3;
	div.rn.f32 	%f18, %f17, %f1;
	mul.f32 	%f19, %f18, 0f437F0000;
	cvt.rzi.u32.f32 	%r29, %f19;
	add.s64 	%rd18, %rd16, %rd13;
	st.global.u8 	[%rd18], %r29;
	add.s64 	%rd19, %rd17, %rd14;
	ld.global.f32 	%f20, [%rd19];
	sub.f32 	%f21, %f20, %f3;
	div.rn.f32 	%f22, %f21, %f1;
	mul.f32 	%f23, %f22, 0f437F0000;
	cvt.rzi.u32.f32 	%r30, %f23;
	add.s64 	%rd20, %rd18, %rd13;
	st.global.u8 	[%rd20], %r30;
	add.s32 	%r34, %r31, %r34;
	setp.lt.s32 	%p6, %r34, %r12;
	@%p6 bra 	$L__BB9_6;
$L__BB9_7:
	ret;

}


// ===== COMPILED SASS (sm_100) =====

	.target	sm_100

	.elftype	@"ET_EXEC"


//--------------------- .note.nv.tkinfo           --------------------------
	.section	.note.nv.tkinfo,"",@"SHT_NOTE"
	.sectionflags	@"SHF_NOTE_NV_TKINFO"
	.tkinfo
        /*0018*/ 	.word	0x00000002
        /*0030*/ 	.string	""
        /*0030*/ 	.string	"ptxas"
        /*0030*/ 	.string	"Cuda compilation tools, release 13.0, V13.0.88"
        /*0030*/ 	.string	"Build cuda_13.0.r13.0/compiler.36424714_0"
        /*0030*/ 	.string	"-arch sm_100 -m 64 "



//--------------------- .note.nv.cuinfo           --------------------------
	.section	.note.nv.cuinfo,"",@"SHT_NOTE"
	.sectionflags	@"SHF_NOTE_NV_CUINFO"
        /*0018*/ 	.short	0x0002
        /*001a*/ 	.short	0x0064
        /*001c*/ 	.short	0x0082
	.zero		2


//--------------------- .nv.info                  --------------------------
	.section	.nv.info,"",@"SHT_CUDA_INFO"
	.align	4


	//----- nvinfo : EIATTR_REGCOUNT
	.align		4
        /*0000*/ 	.byte	0x04, 0x2f
        /*0002*/ 	.short	(.L_2 - .L_1)
	.align		4
.L_1:
        /*0004*/ 	.word	index@(_Z11init_kernelP6float2ffii)
        /*0008*/ 	.word	0x00000017


	//----- nvinfo : EIATTR_FRAME_SIZE
	.align		4
.L_2:
        /*000c*/ 	.byte	0x04, 0x11
        /*000e*/ 	.short	(.L_4 - .L_3)
	.align		4
.L_3:
        /*0010*/ 	.word	index@($__internal_6_$__cuda_sm3x_div_rn_noftz_f32_slowpath)
        /*0014*/ 	.word	0x00000000


	//----- nvinfo : EIATTR_FRAME_SIZE
	.align		4
.L_4:
        /*0018*/ 	.byte	0x04, 0x11
        /*001a*/ 	.short	(.L_6 - .L_5)
	.align		4
.L_5:
        /*001c*/ 	.word	index@($__internal_5_$__cuda_sm20_sqrt_rn_f32_slowpath)
        /*0020*/ 	.word	0x00000000


	//----- nvinfo : EIATTR_FRAME_SIZE
	.align		4
.L_6:
        /*0024*/ 	.byte	0x04, 0x11
        /*0026*/ 	.short	(.L_8 - .L_7)
	.align		4
.L_7:
        /*0028*/ 	.word	index@($__internal_4_$__cuda_sm20_dblrcp_rn_slowpath_v3)
        /*002c*/ 	.word	0x00000000


	//----- nvinfo : EIATTR_FRAME_SIZE
	.align		4
.L_8:
        /*0030*/ 	.byte	0x04, 0x11
        /*0032*/ 	.short	(.L_10 - .L_9)
	.align		4
.L_9:
        /*0034*/ 	.word	index@(_Z11init_kernelP6float2ffii)
        /*0038*/ 	.word	0x00000000


	//----- nvinfo : EIATTR_REGCOUNT
	.align		4
.L_10:
        /*003c*/ 	.byte	0x04, 0x2f
        /*003e*/ 	.short	(.L_12 - .L_11)
	.align		4
.L_11:
        /*0040*/ 	.word	index@(_Z10max_reducePK6float2Pfm)
        /*0044*/ 	.word	0x00000010


	//----- nvinfo : EIATTR_FRAME_SIZE
	.align		4
.L_12:
        /*0048*/ 	.byte	0x04, 0x11
        /*004a*/ 	.short	(.L_14 - .L_13)
	.align		4
.L_13:
        /*004c*/ 	.word	index@(_Z10max_reducePK6float2Pfm)
        /*0050*/ 	.word	0x00000000


	//----- nvinfo : EIATTR_REGCOUNT
	.align		4
.L_14:
        /*0054*/ 	.byte	0x04, 0x2f
        /*0056*/ 	.short	(.L_16 - .L_15)
	.align		4
.L_15:
        /*0058*/ 	.word	index@(_Z14min_max_reduceP6float2PfS1_m)
        /*005c*/ 	.word	0x00000012


	//----- nvinfo : EIATTR_FRAME_SIZE
	.align		4
.L_16:
        /*0060*/ 	.byte	0x04, 0x11
        /*0062*/ 	.short	(.L_18 - .L_17)
	.align		4
.L_17:
        /*0064*/ 	.word	index@(_Z14min_max_reduceP6float2PfS1_m)
        /*0068*/ 	.word	0x00000000


	//----- nvinfo : EIATTR_REGCOUNT
	.align		4
.L_18:
        /*006c*/ 	.byte	0x04, 0x2f
        /*006e*/ 	.short	(.L_20 - .L_19)
	.align		4
.L_19:
        /*0070*/ 	.word	index@(_Z9scale_expP6float2fm)
        /*0074*/ 	.word	0x00000017


	//----- nvinfo : EIATTR_FRAME_SIZE
	.align		4
.L_20:
        /*0078*/ 	.byte	0x04, 0x11
        /*007a*/ 	.short	(.L_22 - .L_21)
	.align		4
.L_21:
        /*007c*/ 	.word	index@(_Z9scale_expP6float2fm)
        /*0080*/ 	.word	0x00000000


	//----- nvinfo : EIATTR_REGCOUNT
	.align		4
.L_22:
        /*0084*/ 	.byte	0x04, 0x2f
        /*0086*/ 	.short	(.L_24 - .L_23)
	.align		4
.L_23:
        /*0088*/ 	.word	index@(_Z5scaleP6float2fm)
        /*008c*/ 	.word	0x0000000c


	//----- nvinfo : EIATTR_FRAME_SIZE
	.align		4
.L_24:
        /*0090*/ 	.byte	0x04, 0x11
        /*0092*/ 	.short	(.L_26 - .L_25)
	.align		4
.L_25:
        /*0094*/ 	.word	index@(_Z5scaleP6float2fm)
        /*0098*/ 	.word	0x00000000


	//----- nvinfo : EIATTR_REGCOUNT
	.align		4
.L_26:
        /*009c*/ 	.byte	0x04, 0x2f
        /*009e*/ 	.short	(.L_28 - .L_27)
	.align		4
.L_27:
        /*00a0*/ 	.word	index@(_Z8fftshiftP6float2mm)
        /*00a4*/ 	.word	0x0000001c


	//----- nvinfo : EIATTR_FRAME_SIZE
	.align		4
.L_28:
        /*00a8*/ 	.byte	0x04, 0x11
        /*00aa*/ 	.short	(.L_30 - .L_29)
	.align		4
.L_29:
        /*00ac*/ 	.word	index@($__internal_3_$__cuda_sm20_rem_u64)
        /*00b0*/ 	.word	0x00000000


	//----- nvinfo : EIATTR_FRAME_SIZE
	.align		4
.L_30:
        /*00b4*/ 	.byte	0x04, 0x11
        /*00b6*/ 	.short	(.L_32 - .L_31)
	.align		4
.L_31:
        /*00b8*/ 	.word	index@(_Z8fftshiftP6float2mm)
        /*00bc*/ 	.word	0x00000000


	//----- nvinfo : EIATTR_REGCOUNT
	.align		4
.L_32:
        /*00c0*/ 	.byte	0x04, 0x2f
        /*00c2*/ 	.short	(.L_34 - .L_33)
	.align		4
.L_33:
        /*00c4*/ 	.word	index@(_Z8populateP6float2Phfm)
        /*00c8*/ 	.word	0x00000010


	//----- nvinfo : EIATTR_FRAME_SIZE
	.align		4
.L_34:
        /*00cc*/ 	.byte	0x04, 0x11
        /*00ce*/ 	.short	(.L_36 - .L_35)
	.align		4
.L_35:
        /*00d0*/ 	.word	index@($__internal_2_$__cuda_sm3x_div_rn_noftz_f32_slowpath)
        /*00d4*/ 	.word	0x00000000


	//----- nvinfo : EIATTR_FRAME_SIZE
	.align		4
.L_36:
        /*00d8*/ 	.byte	0x04, 0x11
        /*00da*/ 	.short	(.L_38 - .L_37)
	.align		4
.L_37:
        /*00dc*/ 	.word	index@(_Z8populateP6float2Phfm)
        /*00e0*/ 	.word	0x00000000


	//----- nvinfo : EIATTR_REGCOUNT
	.align		4
.L_38:
        /*00e4*/ 	.byte	0x04, 0x2f
        /*00e6*/ 	.short	(.L_40 - .L_39)
	.align		4
.L_39:
        /*00e8*/ 	.word	index@(_Z8hadamardP6float2S0_m)
        /*00ec*/ 	.word	0x0000000e


	//----- nvinfo : EIATTR_FRAME_SIZE
	.align		4
.L_40:
        /*00f0*/ 	.byte	0x04, 0x11
        /*00f2*/ 	.short	(.L_42 - .L_41)
	.align		4
.L_41:
        /*00f4*/ 	.word	index@(_Z8hadamardP6float2S0_m)
        /*00f8*/ 	.word	0x00000000


	//----- nvinfo : EIATTR_REGCOUNT
	.align		4
.L_42:
        /*00fc*/ 	.byte	0x04, 0x2f
        /*00fe*/ 	.short	(.L_44 - .L_43)
	.align		4
.L_43:
        /*0100*/ 	.word	index@(_Z5phaseP6float2Phfm)
        /*0104*/ 	.word	0x00000016


	//----- nvinfo : EIATTR_FRAME_SIZE
	.align		4
.L_44:
        /*0108*/ 	.byte	0x04, 0x11
        /*010a*/ 	.short	(.L_46 - .L_45)
	.align		4
.L_45:
        /*010c*/ 	.word	index@($__internal_1_$__cuda_sm3x_div_rn_noftz_f32_slowpath)
        /*0110*/ 	.word	0x00000000


	//----- nvinfo : EIATTR_FRAME_SIZE
	.align		4
.L_46:
        /*0114*/ 	.byte	0x04, 0x11
        /*0116*/ 	.short	(.L_48 - .L_47)
	.align		4
.L_47:
        /*0118*/ 	.word	index@(_Z5phaseP6float2Phfm)
        /*011c*/ 	.word	0x00000000


	//----- nvinfo : EIATTR_REGCOUNT
	.align		4
.L_48:
        /*0120*/ 	.byte	0x04, 0x2f
        /*0122*/ 	.short	(.L_50 - .L_49)
	.align		4
.L_49:
        /*0124*/ 	.word	index@(_Z4normP6float2Phffi)
        /*0128*/ 	.word	0x00000017


	//----- nvinfo : EIATTR_FRAME_SIZE
	.align		4
.L_50:
        /*012c*/ 	.byte	0x04, 0x11
        /*012e*/ 	.short	(.L_52 - .L_51)
	.align		4
.L_51:
        /*0130*/ 	.word	index@($__internal_0_$__cuda_sm3x_div_rn_noftz_f32_slowpath)
        /*0134*/ 	.word	0x00000000


	//----- nvinfo : EIATTR_FRAME_SIZE
	.align		4
.L_52:
        /*0138*/ 	.byte	0x04, 0x11
        /*013a*/ 	.short	(.L_54 - .L_53)
	.align		4
.L_53:
        /*013c*/ 	.word	index@(_Z4normP6float2Phffi)
        /*0140*/ 	.word	0x00000000


	//----- nvinfo : EIATTR_MIN_STACK_SIZE
	.align		4
.L_54:
        /*0144*/ 	.byte	0x04, 0x12
        /*0146*/ 	.short	(.L_56 - .L_55)
	.align		4
.L_55:
        /*0148*/ 	.word	index@(_Z4normP6float2Phffi)
        /*014c*/ 	.word	0x00000000


	//----- nvinfo : EIATTR_MIN_STACK_SIZE
	.align		4
.L_56:
        /*0150*/ 	.byte	0x04, 0x12
        /*0152*/ 	.short	(.L_58 - .L_57)
	.align		4
.L_57:
        /*0154*/ 	.word	index@(_Z5phaseP6float2Phfm)
        /*0158*/ 	.word	0x00000000


	//----- nvinfo : EIATTR_MIN_STACK_SIZE
	.align		4
.L_58:
        /*015c*/ 	.byte	0x04, 0x12
        /*015e*/ 	.short	(.L_60 - .L_59)
	.align		4
.L_59:
        /*0160*/ 	.word	index@(_Z8hadamardP6float2S0_m)
        /*0164*/ 	.word	0x00000000


	//----- nvinfo : EIATTR_MIN_STACK_SIZE
	.align		4
.L_60:
        /*0168*/ 	.byte	0x04, 0x12
        /*016a*/ 	.short	(.L_62 - .L_61)
	.align		4
.L_61:
        /*016c*/ 	.word	index@(_Z8populateP6float2Phfm)
        /*0170*/ 	.word	0x00000000


	//----- nvinfo : EIATTR_MIN_STACK_SIZE
	.align		4
.L_62:
        /*0174*/ 	.byte	0x04, 0x12
        /*0176*/ 	.short	(.L_64 - .L_63)
	.align		4
.L_63:
        /*0178*/ 	.word	index@(_Z8fftshiftP6float2mm)
        /*017c*/ 	.word	0x00000000


	//----- nvinfo : EIATTR_MIN_STACK_SIZE
	.align		4
.L_64:
        /*0180*/ 	.byte	0x04, 0x12
        /*0182*/ 	.short	(.L_66 - .L_65)
	.align		4
.L_65:
        /*0184*/ 	.word	index@(_Z5scaleP6float2fm)
        /*0188*/ 	.word	0x00000000


	//----- nvinfo : EIATTR_MIN_STACK_SIZE
	.align		4
.L_66:
        /*018c*/ 	.byte	0x04, 0x12
        /*018e*/ 	.short	(.L_68 - .L_67)
	.align		4
.L_67:
        /*0190*/ 	.word	index@(_Z9scale_expP6float2fm)
        /*0194*/ 	.word	0x00000000


	//----- nvinfo : EIATTR_MIN_STACK_SIZE
	.align		4
.L_68:
        /*0198*/ 	.byte	0x04, 0x12
        /*019a*/ 	.short	(.L_70 - .L_69)
	.align		4
.L_69:
        /*019c*/ 	.word	index@(_Z14min_max_reduceP6float2PfS1_m)
        /*01a0*/ 	.word	0x00000000


	//----- nvinfo : EIATTR_MIN_STACK_SIZE
	.align		4
.L_70:
        /*01a4*/ 	.byte	0x04, 0x12
        /*01a6*/ 	.short	(.L_72 - .L_71)
	.align		4
.L_71:
        /*01a8*/ 	.word	index@(_Z10max_reducePK6float2Pfm)
        /*01ac*/ 	.word	0x00000000


	//----- nvinfo : EIATTR_MIN_STACK_SIZE
	.align		4
.L_72:
        /*01b0*/ 	.byte	0x04, 0x12
        /*01b2*/ 	.short	(.L_74 - .L_73)
	.align		4
.L_73:
        /*01b4*/ 	.word	index@(_Z11init_kernelP6float2ffii)
        /*01b8*/ 	.word	0x00000000
.L_74:


//--------------------- .nv.compat                --------------------------
	.section	.nv.compat,"",@"SHT_CUDA_COMPAT_INFO"
	.align	4
        /*0000*/ 	.byte	0x02, 0x09, 0x00, 0x00, 0x02, 0x02, 0x01, 0x00, 0x02, 0x05, 0x05, 0x00, 0x03, 0x07, 0x01, 0x01
        /*0010*/ 	.byte	0x02, 0x03, 0x00, 0x00, 0x02, 0x06, 0x01, 0x00, 0x04, 0x0b, 0x08, 0x00, 0x01, 0x00, 0x00, 0x00
        /*0020*/ 	.byte	0x00, 0x00, 0x00, 0x00


//--------------------- .nv.info._Z4normP6float2Phffi --------------------------
	.section	.nv.info._Z4normP6float2Phffi,"",@"SHT_CUDA_INFO"
	.sectionflags	@""
	.align	4


	//----- nvinfo : EIATTR_CUDA_API_VERSION
	.align		4
        /*0000*/ 	.byte	0x04, 0x37
        /*0002*/ 	.short	(.L_76 - .L_75)
.L_75:
        /*0004*/ 	.word	0x00000082


	//----- nvinfo : EIATTR_KPARAM_INFO
	.align		4
.L_76:
        /*0008*/ 	.byte	0x04, 0x17
        /*000a*/ 	.short	(.L_78 - .L_77)
.L_77:
        /*000c*/ 	.word	0x00000000
        /*0010*/ 	.short	0x0004
        /*0012*/ 	.short	0x0018
        /*0014*/ 	.byte	0x00, 0xf0, 0x11, 0x00


	//----- nvinfo : EIATTR_KPARAM_INFO
	.align		4
.L_78:
        /*0018*/ 	.byte	0x04, 0x17
        /*001a*/ 	.short	(.L_80 - .L_79)
.L_79:
        /*001c*/ 	.word	0x00000000
        /*0020*/ 	.short	0x0003
        /*0022*/ 	.short	0x0014
        /*0024*/ 	.byte	0x00, 0xf0, 0x11, 0x00


	//----- nvinfo : EIATTR_KPARAM_INFO
	.align		4
.L_80:
        /*0028*/ 	.byte	0x04, 0x17
        /*002a*/ 	.short	(.L_82 - .L_81)
.L_81:
        /*002c*/ 	.word	0x00000000
        /*0030*/ 	.short	0x0002
        /*0032*/ 	.short	0x0010
        /*0034*/ 	.byte	0x00, 0xf0, 0x11, 0x00


	//----- nvinfo : EIATTR_KPARAM_INFO
	.align		4
.L_82:
        /*0038*/ 	.byte	0x04, 0x17
        /*003a*/ 	.short	(.L_84 - .L_83)
.L_83:
        /*003c*/ 	.word	0x00000000
        /*0040*/ 	.short	0x0001
        /*0042*/ 	.short	0x0008
        /*0044*/ 	.byte	0x00, 0xf5, 0x21, 0x00


	//----- nvinfo : EIATTR_KPARAM_INFO
	.align		4
.L_84:
        /*0048*/ 	.byte	0x04, 0x17
        /*004a*/ 	.short	(.L_86 - .L_85)
.L_85:
        /*004c*/ 	.word	0x00000000
        /*0050*/ 	.short	0x0000
        /*0052*/ 	.short	0x0000
        /*0054*/ 	.byte	0x00, 0xf5, 0x21, 0x00


	//----- nvinfo : EIATTR_SPARSE_MMA_MASK
	.align		4
.L_86:
        /*0058*/ 	.byte	0x03, 0x50
        /*005a*/ 	.short	0x0000


	//----- nvinfo : EIATTR_MAXREG_COUNT
	.align		4
        /*005c*/ 	.byte	0x03, 0x1b
        /*005e*/ 	.short	0x00ff


	//----- nvinfo : EIATTR_MERCURY_ISA_VERSION
	.align		4
        /*0060*/ 	.byte	0x03, 0x5f
        /*0062*/ 	.short	0x0101


	//----- nvinfo : EIATTR_VRC_CTA_INIT_COUNT
	.align		4
        /*0064*/ 	.byte	0x02, 0x4a
	.zero		1
	.zero		1


	//----- nvinfo : EIATTR_EXIT_INSTR_OFFSETS
	.align		4
        /*0068*/ 	.byte	0x04, 0x1c
        /*006a*/ 	.short	(.L_88 - .L_87)


	//   ....[0]....
.L_87:
        /*006c*/ 	.word	0x00000090


	//   ....[1]....
        /*0070*/ 	.word	0x000004a0


	//   ....[2]....
        /*0074*/ 	.word	0x00000a80


	//----- nvinfo : EIATTR_CRS_STACK_SIZE
	.align		4
.L_88:
        /*0078*/ 	.byte	0x04, 0x1e
        /*007a*/ 	.short	(.L_90 - .L_89)
.L_89:
        /*007c*/ 	.word	0x00000000


	//----- nvinfo : EIATTR_CBANK_PARAM_SIZE
	.align		4
.L_90:
        /*0080*/ 	.byte	0x03, 0x19
        /*0082*/ 	.short	0x001c


	//----- nvinfo : EIATTR_PARAM_CBANK
	.align		4
        /*0084*/ 	.byte	0x04, 0x0a
        /*0086*/ 	.short	(.L_92 - .L_91)
	.align		4
.L_91:
        /*0088*/ 	.word	index@(.nv.constant0._Z4normP6float2Phffi)
        /*008c*/ 	.short	0x0380
        /*008e*/ 	.short	0x001c


	//----- nvinfo : EIATTR_SW_WAR
	.align		4
.L_92:
        /*0090*/ 	.byte	0x04, 0x36
        /*0092*/ 	.short	(.L_94 - .L_93)
.L_93:
        /*0094*/ 	.word	0x00000008
.L_94:


//--------------------- .nv.info._Z5phaseP6float2Phfm --------------------------
	.section	.nv.info._Z5phaseP6float2Phfm,"",@"SHT_CUDA_INFO"
	.sectionflags	@""
	.align	4


	//----- nvinfo : EIATTR_CUDA_API_VERSION
	.align		4
        /*0000*/ 	.byte	0x04, 0x37
        /*0002*/ 	.short	(.L_96 - .L_95)
.L_95:
        /*0004*/ 	.word	0x00000082


	//----- nvinfo : EIATTR_KPARAM_INFO
	.align		4
.L_96:
        /*0008*/ 	.byte	0x04, 0x17
        /*000a*/ 	.short	(.L_98 - .L_97)
.L_97:
        /*000c*/ 	.word	0x00000000
        /*0010*/ 	.short	0x0003
        /*0012*/ 	.short	0x0018
        /*0014*/ 	.byte	0x00, 0xf0, 0x21, 0x00


	//----- nvinfo : EIATTR_KPARAM_INFO
	.align		4
.L_98:
        /*0018*/ 	.byte	0x04, 0x17
        /*001a*/ 	.short	(.L_100 - .L_99)
.L_99:
        /*001c*/ 	.word	0x00000000
        /*0020*/ 	.short	0x0002
        /*0022*/ 	.short	0x0010
        /*0024*/ 	.byte	0x00, 0xf0, 0x11, 0x00


	//----- nvinfo : EIATTR_KPARAM_INFO
	.align		4
.L_100:
        /*0028*/ 	.byte	0x04, 0x17
        /*002a*/ 	.short	(.L_102 - .L_101)
.L_101:
        /*002c*/ 	.word	0x00000000
        /*0030*/ 	.short	0x0001
        /*0032*/ 	.short	0x0008
        /*0034*/ 	.byte	0x00, 0xf5, 0x21, 0x00


	//----- nvinfo : EIATTR_KPARAM_INFO
	.align		4
.L_102:
        /*0038*/ 	.byte	0x04, 0x17
        /*003a*/ 	.short	(.L_104 - .L_103)
.L_103:
        /*003c*/ 	.word	0x00000000
        /*0040*/ 	.short	0x0000
        /*0042*/ 	.short	0x0000
        /*0044*/ 	.byte	0x00, 0xf5, 0x21, 0x00


	//----- nvinfo : EIATTR_SPARSE_MMA_MASK
	.align		4
.L_104:
        /*0048*/ 	.byte	0x03, 0x50
        /*004a*/ 	.short	0x0000


	//----- nvinfo : EIATTR_MAXREG_COUNT
	.align		4
        /*004c*/ 	.byte	0x03, 0x1b
        /*004e*/ 	.short	0x00ff


	//----- nvinfo : EIATTR_MERCURY_ISA_VERSION
	.align		4
        /*0050*/ 	.byte	0x03, 0x5f
        /*0052*/ 	.short	0x0101


	//----- nvinfo : EIATTR_VRC_CTA_INIT_COUNT
	.align		4
        /*0054*/ 	.byte	0x02, 0x4a
	.zero		1
	.zero		1


	//----- nvinfo : EIATTR_EXIT_INSTR_OFFSETS
	.align		4
        /*0058*/ 	.byte	0x04, 0x1c
        /*005a*/ 	.short	(.L_106 - .L_105)


	//   ....[0]....
.L_105:
        /*005c*/ 	.word	0x00000090


	//   ....[1]....
        /*0060*/ 	.word	0x00000550


	//----- nvinfo : EIATTR_CRS_STACK_SIZE
	.align		4
.L_106:
        /*0064*/ 	.byte	0x04, 0x1e
        /*0066*/ 	.short	(.L_108 - .L_107)
.L_107:
        /*0068*/ 	.word	0x00000000


	//----- nvinfo : EIATTR_CBANK_PARAM_SIZE
	.align		4
.L_108:
        /*006c*/ 	.byte	0x03, 0x19
        /*006e*/ 	.short	0x0020


	//----- nvinfo : EIATTR_PARAM_CBANK
	.align		4
        /*0070*/ 	.byte	0x04, 0x0a
        /*0072*/ 	.short	(.L_110 - .L_109)
	.align		4
.L_109:
        /*0074*/ 	.word	index@(.nv.constant0._Z5phaseP6float2Phfm)
        /*0078*/ 	.short	0x0380
        /*007a*/ 	.short	0x0020


	//----- nvinfo : EIATTR_SW_WAR
	.align		4
.L_110:
        /*007c*/ 	.byte	0x04, 0x36
        /*007e*/ 	.short	(.L_112 - .L_111)
.L_111:
        /*0080*/ 	.word	0x00000008
.L_112:


//--------------------- .nv.info._Z8hadamardP6float2S0_m --------------------------
	.section	.nv.info._Z8hadamardP6float2S0_m,"",@"SHT_CUDA_INFO"
	.sectionflags	@""
	.align	4


	//----- nvinfo : EIATTR_CUDA_API_VERSION
	.align		4
        /*0000*/ 	.byte	0x04, 0x37
        /*0002*/ 	.short	(.L_114 - .L_113)
.L_113:
        /*0004*/ 	.word	0x00000082


	//----- nvinfo : EIATTR_KPARAM_INFO
	.align		4
.L_114:
        /*0008*/ 	.byte	0x04, 0x17
        /*000a*/ 	.short	(.L_116 - .L_115)
.L_115:
        /*000c*/ 	.word	0x00000000
        /*0010*/ 	.short	0x0002
        /*0012*/ 	.short	0x0010
        /*0014*/ 	.byte	0x00, 0xf0, 0x21, 0x00


	//----- nvinfo : EIATTR_KPARAM_INFO
	.align		4
.L_116:
        /*0018*/ 	.byte	0x04, 0x17
        /*001a*/ 	.short	(.L_118 - .L_117)
.L_117:
        /*001c*/ 	.word	0x00000000
        /*0020*/ 	.short	0x0001
        /*0022*/ 	.short	0x0008
        /*0024*/ 	.byte	0x00, 0xf5, 0x21, 0x00


	//----- nvinfo : EIATTR_KPARAM_INFO
	.align		4
.L_118:
        /*0028*/ 	.byte	0x04, 0x17
        /*002a*/ 	.short	(.L_120 - .L_119)
.L_119:
        /*002c*/ 	.word	0x00000000
        /*0030*/ 	.short	0x0000
        /*0032*/ 	.short	0x0000
        /*0034*/ 	.byte	0x00, 0xf5, 0x21, 0x00


	//----- nvinfo : EIATTR_SPARSE_MMA_MASK
	.align		4
.L_120:
        /*0038*/ 	.byte	0x03, 0x50
        /*003a*/ 	.short	0x0000


	//----- nvinfo : EIATTR_MAXREG_COUNT
	.align		4
        /*003c*/ 	.byte	0x03, 0x1b
        /*003e*/ 	.short	0x00ff


	//----- nvinfo : EIATTR_MERCURY_ISA_VERSION
	.align		4
        /*0040*/ 	.byte	0x03, 0x5f
        /*0042*/ 	.short	0x0101


	//----- nvinfo : EIATTR_VRC_CTA_INIT_COUNT
	.align		4
        /*0044*/ 	.byte	0x02, 0x4a
	.zero		1
	.zero		1


	//----- nvinfo : EIATTR_EXIT_INSTR_OFFSETS
	.align		4
        /*0048*/ 	.byte	0x04, 0x1c
        /*004a*/ 	.short	(.L_122 - .L_121)


	//   ....[0]....
.L_121:
        /*004c*/ 	.word	0x00000090


	//   ....[1]....
        /*0050*/ 	.word	0x00000230


	//----- nvinfo : EIATTR_CRS_STACK_SIZE
	.align		4
.L_122:
        /*0054*/ 	.byte	0x04, 0x1e
        /*0056*/ 	.short	(.L_124 - .L_123)
.L_123:
        /*0058*/ 	.word	0x00000000


	//----- nvinfo : EIATTR_CBANK_PARAM_SIZE
	.align		4
.L_124:
        /*005c*/ 	.byte	0x03, 0x19
        /*005e*/ 	.short	0x0018


	//----- nvinfo : EIATTR_PARAM_CBANK
	.align		4
        /*0060*/ 	.byte	0x04, 0x0a
        /*0062*/ 	.short	(.L_126 - .L_125)
	.align		4
.L_125:
        /*0064*/ 	.word	index@(.nv.constant0._Z8hadamardP6float2S0_m)
        /*0068*/ 	.short	0x0380
        /*006a*/ 	.short	0x0018


	//----- nvinfo : EIATTR_SW_WAR
	.align		4
.L_126:
        /*006c*/ 	.byte	0x04, 0x36
        /*006e*/ 	.short	(.L_128 - .L_127)
.L_127:
        /*0070*/ 	.word	0x00000008
.L_128:


//--------------------- .nv.info._Z8populateP6float2Phfm --------------------------
	.section	.nv.info._Z8populateP6float2Phfm,"",@"SHT_CUDA_INFO"
	.sectionflags	@""
	.align	4


	//----- nvinfo : EIATTR_CUDA_API_VERSION
	.align		4
        /*0000*/ 	.byte	0x04, 0x37
        /*0002*/ 	.short	(.L_130 - .L_129)
.L_129:
        /*0004*/ 	.word	0x00000082


	//----- nvinfo : EIATTR_KPARAM_INFO
	.align		4
.L_130:
        /*0008*/ 	.byte	0x04, 0x17
        /*000a*/ 	.short	(.L_132 - .L_131)
.L_131:
        /*000c*/ 	.word	0x00000000
        /*0010*/ 	.short	0x0003
        /*0012*/ 	.short	0x0018
        /*0014*/ 	.byte	0x00, 0xf0, 0x21, 0x00


	//----- nvinfo : EIATTR_KPARAM_INFO
	.align		4
.L_132:
        /*0018*/ 	.byte	0x04, 0x17
        /*001a*/ 	.short	(.L_134 - .L_133)
.L_133:
        /*001c*/ 	.word	0x00000000
        /*0020*/ 	.short	0x0002
        /*0022*/ 	.short	0x0010
        /*0024*/ 	.byte	0x00, 0xf0, 0x11, 0x00


	//----- nvinfo : EIATTR_KPARAM_INFO
	.align		4
.L_134:
        /*0028*/ 	.byte	0x04, 0x17
        /*002a*/ 	.short	(.L_136 - .L_135)
.L_135:
        /*002c*/ 	.word	0x00000000
        /*0030*/ 	.short	0x0001
        /*0032*/ 	.short	0x0008
        /*0034*/ 	.byte	0x00, 0xf5, 0x21, 0x00


	//----- nvinfo : EIATTR_KPARAM_INFO
	.align		4
.L_136:
        /*0038*/ 	.byte	0x04, 0x17
        /*003a*/ 	.short	(.L_138 - .L_137)
.L_137:
        /*003c*/ 	.word	0x00000000
        /*0040*/ 	.short	0x0000
        /*0042*/ 	.short	0x0000
        /*0044*/ 	.byte	0x00, 0xf5, 0x21, 0x00


	//----- nvinfo : EIATTR_SPARSE_MMA_MASK
	.align		4
.L_138:
        /*0048*/ 	.byte	0x03, 0x50
        /*004a*/ 	.short	0x0000


	//----- nvinfo : EIATTR_MAXREG_COUNT
	.align		4
        /*004c*/ 	.byte	0x03, 0x1b
        /*004e*/ 	.short	0x00ff


	//----- nvinfo : EIATTR_MERCURY_ISA_VERSION
	.align		4
        /*0050*/ 	.byte	0x03, 0x5f
        /*0052*/ 	.short	0x0101


	//----- nvinfo : EIATTR_VRC_CTA_INIT_COUNT
	.align		4
        /*0054*/ 	.byte	0x02, 0x4a
	.zero		1
	.zero		1


	//----- nvinfo : EIATTR_EXIT_INSTR_OFFSETS
	.align		4
        /*0058*/ 	.byte	0x04, 0x1c
        /*005a*/ 	.short	(.L_140 - .L_139)


	//   ....[0]....
.L_139:
        /*005c*/ 	.word	0x00000090


	//   ....[1]....
        /*0060*/ 	.word	0x000002f0


	//----- nvinfo : EIATTR_CRS_STACK_SIZE
	.align		4
.L_140:
        /*0064*/ 	.byte	0x04, 0x1e
        /*0066*/ 	.short	(.L_142 - .L_141)
.L_141:
        /*0068*/ 	.word	0x00000000


	//----- nvinfo : EIATTR_CBANK_PARAM_SIZE
	.align		4
.L_142:
        /*006c*/ 	.byte	0x03, 0x19
        /*006e*/ 	.short	0x0020


	//----- nvinfo : EIATTR_PARAM_CBANK
	.align		4
        /*0070*/ 	.byte	0x04, 0x0a
        /*0072*/ 	.short	(.L_144 - .L_143)
	.align		4
.L_143:
        /*0074*/ 	.word	index@(.nv.constant0._Z8populateP6float2Phfm)
        /*0078*/ 	.short	0x0380
        /*007a*/ 	.short	0x0020


	//----- nvinfo : EIATTR_SW_WAR
	.align		4
.L_144:
        /*007c*/ 	.byte	0x04, 0x36
        /*007e*/ 	.short	(.L_146 - .L_145)
.L_145:
        /*0080*/ 	.word	0x00000008
.L_146:


//--------------------- .nv.info._Z8fftshiftP6float2mm --------------------------
	.section	.nv.info._Z8fftshiftP6float2mm,"",@"SHT_CUDA_INFO"
	.sectionflags	@""
	.align	4


	//----- nvinfo : EIATTR_CUDA_API_VERSION
	.align		4
        /*0000*/ 	.byte	0x04, 0x37
        /*0002*/ 	.short	(.L_148 - .L_147)
.L_147:
        /*0004*/ 	.word	0x00000082


	//----- nvinfo : EIATTR_KPARAM_INFO
	.align		4
.L_148:
        /*0008*/ 	.byte	0x04, 0x17
        /*000a*/ 	.short	(.L_150 - .L_149)
.L_149:
        /*000c*/ 	.word	0x00000000
        /*0010*/ 	.short	0x0002
        /*0012*/ 	.short	0x0010
        /*0014*/ 	.byte	0x00, 0xf0, 0x21, 0x00


	//----- nvinfo : EIATTR_KPARAM_INFO
	.align		4
.L_150:
        /*0018*/ 	.byte	0x04, 0x17
        /*001a*/ 	.short	(.L_152 - .L_151)
.L_151:
        /*001c*/ 	.word	0x00000000
        /*0020*/ 	.short	0x0001
        /*0022*/ 	.short	0x0008
        /*0024*/ 	.byte	0x00, 0xf0, 0x21, 0x00


	//----- nvinfo : EIATTR_KPARAM_INFO
	.align		4
.L_152:
        /*0028*/ 	.byte	0x04, 0x17
        /*002a*/ 	.short	(.L_154 - .L_153)
.L_153:
        /*002c*/ 	.word	0x00000000
        /*0030*/ 	.short	0x0000
        /*0032*/ 	.short	0x0000
        /*0034*/ 	.byte	0x00, 0xf5, 0x21, 0x00


	//----- nvinfo : EIATTR_SPARSE_MMA_MASK
	.align		4
.L_154:
        /*0038*/ 	.byte	0x03, 0x50
        /*003a*/ 	.short	0x0000


	//----- nvinfo : EIATTR_MAXREG_COUNT
	.align		4
        /*003c*/ 	.byte	0x03, 0x1b
        /*003e*/ 	.short	0x00ff


	//----- nvinfo : EIATTR_MERCURY_ISA_VERSION
	.align		4
        /*0040*/ 	.byte	0x03, 0x5f
        /*0042*/ 	.short	0x0101


	//----- nvinfo : EIATTR_VRC_CTA_INIT_COUNT
	.align		4
        /*0044*/ 	.byte	0x02, 0x4a
	.zero		1
	.zero		1


	//----- nvinfo : EIATTR_EXIT_INSTR_OFFSETS
	.align		4
        /*0048*/ 	.byte	0x04, 0x1c
        /*004a*/ 	.short	(.L_156 - .L_155)


	//   ....[0]....
.L_155:
        /*004c*/ 	.word	0x00000100


	//   ....[1]....
        /*0050*/ 	.word	0x00000520


	//----- nvinfo : EIATTR_CRS_STACK_SIZE
	.align		4
.L_156:
        /*0054*/ 	.byte	0x04, 0x1e
        /*0056*/ 	.short	(.L_158 - .L_157)
.L_157:
        /*0058*/ 	.word	0x00000000


	//----- nvinfo : EIATTR_CBANK_PARAM_SIZE
	.align		4
.L_158:
        /*005c*/ 	.byte	0x03, 0x19
        /*005e*/ 	.short	0x0018


	//----- nvinfo : EIATTR_PARAM_CBANK
	.align		4
        /*0060*/ 	.byte	0x04, 0x0a
        /*0062*/ 	.short	(.L_160 - .L_159)
	.align		4
.L_159:
        /*0064*/ 	.word	index@(.nv.constant0._Z8fftshiftP6float2mm)
        /*0068*/ 	.short	0x0380
        /*006a*/ 	.short	0x0018


	//----- nvinfo : EIATTR_SW_WAR
	.align		4
.L_160:
        /*006c*/ 	.byte	0x04, 0x36
        /*006e*/ 	.short	(.L_162 - .L_161)
.L_161:
        /*0070*/ 	.word	0x00000008
.L_162:


//--------------------- .nv.info._Z5scaleP6float2fm --------------------------
	.section	.nv.info._Z5scaleP6float2fm,"",@"SHT_CUDA_INFO"
	.sectionflags	@""
	.align	4


	//----- nvinfo : EIATTR_CUDA_API_VERSION
	.align		4
        /*0000*/ 	.byte	0x04, 0x37
        /*0002*/ 	.short	(.L_164 - .L_163)
.L_163:
        /*0004*/ 	.word	0x00000082


	//----- nvinfo : EIATTR_KPARAM_INFO
	.align		4
.L_164:
        /*0008*/ 	.byte	0x04, 0x17
        /*000a*/ 	.short	(.L_166 - .L_165)
.L_165:
        /*000c*/ 	.word	0x00000000
        /*0010*/ 	.short	0x0002
        /*0012*/ 	.short	0x0010
        /*0014*/ 	.byte	0x00, 0xf0, 0x21, 0x00


	//----- nvinfo : EIATTR_KPARAM_INFO
	.align		4
.L_166:
        /*0018*/ 	.byte	0x04, 0x17
        /*001a*/ 	.short	(.L_168 - .L_167)
.L_167:
        /*001c*/ 	.word	0x00000000
        /*0020*/ 	.short	0x0001
        /*0022*/ 	.short	0x0008
        /*0024*/ 	.byte	0x00, 0xf0, 0x11, 0x00


	//----- nvinfo : EIATTR_KPARAM_INFO
	.align		4
.L_168:
        /*0028*/ 	.byte	0x04, 0x17
        /*002a*/ 	.short	(.L_170 - .L_169)
.L_169:
        /*002c*/ 	.word	0x00000000
        /*0030*/ 	.short	0x0000
        /*0032*/ 	.short	0x0000
        /*0034*/ 	.byte	0x00, 0xf5, 0x21, 0x00


	//----- nvinfo : EIATTR_SPARSE_MMA_MASK
	.align		4
.L_170:
        /*0038*/ 	.byte	0x03, 0x50
        /*003a*/ 	.short	0x0000


	//----- nvinfo : EIATTR_MAXREG_COUNT
	.align		4
        /*003c*/ 	.byte	0x03, 0x1b
        /*003e*/ 	.short	0x00ff


	//----- nvinfo : EIATTR_MERCURY_ISA_VERSION
	.align		4
        /*0040*/ 	.byte	0x03, 0x5f
        /*0042*/ 	.short	0x0101


	//----- nvinfo : EIATTR_VRC_CTA_INIT_COUNT
	.align		4
        /*0044*/ 	.byte	0x02, 0x4a
	.zero		1
	.zero		1


	//----- nvinfo : EIATTR_EXIT_INSTR_OFFSETS
	.align		4
        /*0048*/ 	.byte	0x04, 0x1c
        /*004a*/ 	.short	(.L_172 - .L_171)


	//   ....[0]....
.L_171:
        /*004c*/ 	.word	0x00000090


	//   ....[1]....
        /*0050*/ 	.word	0x000001d0


	//----- nvinfo : EIATTR_CRS_STACK_SIZE
	.align		4
.L_172:
        /*0054*/ 	.byte	0x04, 0x1e
        /*0056*/ 	.short	(.L_174 - .L_173)
.L_173:
        /*0058*/ 	.word	0x00000000


	//----- nvinfo : EIATTR_CBANK_PARAM_SIZE
	.align		4
.L_174:
        /*005c*/ 	.byte	0x03, 0x19
        /*005e*/ 	.short	0x0018


	//----- nvinfo : EIATTR_PARAM_CBANK
	.align		4
        /*0060*/ 	.byte	0x04, 0x0a
        /*0062*/ 	.short	(.L_176 - .L_175)
	.align		4
.L_175:
        /*0064*/ 	.word	index@(.nv.constant0._Z5scaleP6float2fm)
        /*0068*/ 	.short	0x0380
        /*006a*/ 	.short	0x0018


	//----- nvinfo : EIATTR_SW_WAR
	.align		4
.L_176:
        /*006c*/ 	.byte	0x04, 0x36
        /*006e*/ 	.short	(.L_178 - .L_177)
.L_177:
        /*0070*/ 	.word	0x00000008
.L_178:


//--------------------- .nv.info._Z9scale_expP6float2fm --------------------------
	.section	.nv.info._Z9scale_expP6float2fm,"",@"SHT_CUDA_INFO"
	.sectionflags	@""
	.align	4


	//----- nvinfo : EIATTR_CUDA_API_VERSION
	.align		4
        /*0000*/ 	.byte	0x04, 0x37
        /*0002*/ 	.short	(.L_180 - .L_179)
.L_179:
        /*0004*/ 	.word	0x00000082


	//----- nvinfo : EIATTR_KPARAM_INFO
	.align		4
.L_180:
        /*0008*/ 	.byte	0x04, 0x17
        /*000a*/ 	.short	(.L_182 - .L_181)
.L_181:
        /*000c*/ 	.word	0x00000000
        /*0010*/ 	.short	0x0002
        /*0012*/ 	.short	0x0010
        /*0014*/ 	.byte	0x00, 0xf0, 0x21, 0x00


	//----- nvinfo : EIATTR_KPARAM_INFO
	.align		4
.L_182:
        /*0018*/ 	.byte	0x04, 0x17
        /*001a*/ 	.short	(.L_184 - .L_183)
.L_183:
        /*001c*/ 	.word	0x00000000
        /*0020*/ 	.short	0x0001
        /*0022*/ 	.short	0x0008
        /*0024*/ 	.byte	0x00, 0xf0, 0x11, 0x00


	//----- nvinfo : EIATTR_KPARAM_INFO
	.align		4
.L_184:
        /*0028*/ 	.byte	0x04, 0x17
        /*002a*/ 	.short	(.L_186 - .L_185)
.L_185:
        /*002c*/ 	.word	0x00000000
        /*0030*/ 	.short	0x0000
        /*0032*/ 	.short	0x0000
        /*0034*/ 	.byte	0x00, 0xf5, 0x21, 0x00


	//----- nvinfo : EIATTR_SPARSE_MMA_MASK
	.align		4
.L_186:
        /*0038*/ 	.byte	0x03, 0x50
        /*003a*/ 	.short	0x0000


	//----- nvinfo : EIATTR_MAXREG_COUNT
	.align		4
        /*003c*/ 	.byte	0x03, 0x1b
        /*003e*/ 	.short	0x00ff


	//----- nvinfo : EIATTR_MERCURY_ISA_VERSION
	.align		4
        /*0040*/ 	.byte	0x03, 0x5f
        /*0042*/ 	.short	0x0101


	//----- nvinfo : EIATTR_VRC_CTA_INIT_COUNT
	.align		4
        /*0044*/ 	.byte	0x02, 0x4a
	.zero		1
	.zero		1


	//----- nvinfo : EIATTR_EXIT_INSTR_OFFSETS
	.align		4
        /*0048*/ 	.byte	0x04, 0x1c
        /*004a*/ 	.short	(.L_188 - .L_187)


	//   ....[0]....
.L_187:
        /*004c*/ 	.word	0x00000090


	//   ....[1]....
        /*0050*/ 	.word	0x00000a50


	//----- nvinfo : EIATTR_CRS_STACK_SIZE
	.align		4
.L_188:
        /*0054*/ 	.byte	0x04, 0x1e
        /*0056*/ 	.short	(.L_190 - .L_189)
.L_189:
        /*0058*/ 	.word	0x00000000


	//----- nvinfo : EIATTR_CBANK_PARAM_SIZE
	.align		4
.L_190:
        /*005c*/ 	.byte	0x03, 0x19
        /*005e*/ 	.short	0x0018


	//----- nvinfo : EIATTR_PARAM_CBANK
	.align		4
        /*0060*/ 	.byte	0x04, 0x0a
        /*0062*/ 	.short	(.L_192 - .L_191)
	.align		4
.L_191:
        /*0064*/ 	.word	index@(.nv.constant0._Z9scale_expP6float2fm)
        /*0068*/ 	.short	0x0380
        /*006a*/ 	.short	0x0018


	//----- nvinfo : EIATTR_SW_WAR
	.align		4
.L_192:
        /*006c*/ 	.byte	0x04, 0x36
        /*006e*/ 	.short	(.L_194 - .L_193)
.L_193:
        /*0070*/ 	.word	0x00000008
.L_194:


//--------------------- .nv.info._Z14min_max_reduceP6float2PfS1_m --------------------------
	.section	.nv.info._Z14min_max_reduceP6float2PfS1_m,"",@"SHT_CUDA_INFO"
	.sectionflags	@""
	.align	4


	//----- nvinfo : EIATTR_CUDA_API_VERSION
	.align		4
        /*0000*/ 	.byte	0x04, 0x37
        /*0002*/ 	.short	(.L_196 - .L_195)
.L_195:
        /*0004*/ 	.word	0x00000082


	//----- nvinfo : EIATTR_KPARAM_INFO
	.align		4
.L_196:
        /*0008*/ 	.byte	0x04, 0x17
        /*000a*/ 	.short	(.L_198 - .L_197)
.L_197:
        /*000c*/ 	.word	0x00000000
        /*0010*/ 	.short	0x0003
        /*0012*/ 	.short	0x0018
        /*0014*/ 	.byte	0x00, 0xf0, 0x21, 0x00


	//----- nvinfo : EIATTR_KPARAM_INFO
	.align		4
.L_198:
        /*0018*/ 	.byte	0x04, 0x17
        /*001a*/ 	.short	(.L_200 - .L_199)
.L_199:
        /*001c*/ 	.word	0x00000000
        /*0020*/ 	.short	0x0002
        /*0022*/ 	.short	0x0010
        /*0024*/ 	.byte	0x00, 0xf5, 0x21, 0x00


	//----- nvinfo : EIATTR_KPARAM_INFO
	.align		4
.L_200:
        /*0028*/ 	.byte	0x04, 0x17
        /*002a*/ 	.short	(.L_202 - .L_201)
.L_201:
        /*002c*/ 	.word	0x00000000
        /*0030*/ 	.short	0x0001
        /*0032*/ 	.short	0x0008
        /*0034*/ 	.byte	0x00, 0xf5, 0x21, 0x00


	//----- nvinfo : EIATTR_KPARAM_INFO
	.align		4
.L_202:
        /*0038*/ 	.byte	0x04, 0x17
        /*003a*/ 	.short	(.L_204 - .L_203)
.L_203:
        /*003c*/ 	.word	0x00000000
        /*0040*/ 	.short	0x0000
        /*0042*/ 	.short	0x0000
        /*0044*/ 	.byte	0x00, 0xf5, 0x21, 0x00


	//----- nvinfo : EIATTR_SPARSE_MMA_MASK
	.align		4
.L_204:
        /*0048*/ 	.byte	0x03, 0x50
        /*004a*/ 	.short	0x0000


	//----- nvinfo : EIATTR_MAXREG_COUNT
	.align		4
        /*004c*/ 	.byte	0x03, 0x1b
        /*004e*/ 	.short	0x00ff


	//----- nvinfo : EIATTR_NUM_BARRIERS
	.align		4
        /*0050*/ 	.byte	0x02, 0x4c
        /*0052*/ 	.byte	0x01
	.zero		1


	//----- nvinfo : EIATTR_MERCURY_ISA_VERSION
	.align		4
        /*0054*/ 	.byte	0x03, 0x5f
        /*0056*/ 	.short	0x0101


	//----- nvinfo : EIATTR_VRC_CTA_INIT_COUNT
	.align		4
        /*0058*/ 	.byte	0x02, 0x4a
	.zero		1
	.zero		1


	//----- nvinfo : EIATTR_EXIT_INSTR_OFFSETS
	.align		4
        /*005c*/ 	.byte	0x04, 0x1c
        /*005e*/ 	.short	(.L_206 - .L_205)


	//   ....[0]....
.L_205:
        /*0060*/ 	.word	0x00000480


	//   ....[1]....
        /*0064*/ 	.word	0x000005c0


	//   ....[2]....
        /*0068*/ 	.word	0x00000610


	//----- nvinfo : EIATTR_CRS_STACK_SIZE
	.align		4
.L_206:
        /*006c*/ 	.byte	0x04, 0x1e
        /*006e*/ 	.short	(.L_208 - .L_207)
.L_207:
        /*0070*/ 	.word	0x00000000


	//----- nvinfo : EIATTR_CBANK_PARAM_SIZE
	.align		4
.L_208:
        /*0074*/ 	.byte	0x03, 0x19
        /*0076*/ 	.short	0x0020


	//----- nvinfo : EIATTR_PARAM_CBANK
	.align		4
        /*0078*/ 	.byte	0x04, 0x0a
        /*007a*/ 	.short	(.L_210 - .L_209)
	.align		4
.L_209:
        /*007c*/ 	.word	index@(.nv.constant0._Z14min_max_reduceP6float2PfS1_m)
        /*0080*/ 	.short	0x0380
        /*0082*/ 	.short	0x0020


	//----- nvinfo : EIATTR_SW_WAR
	.align		4
.L_210:
        /*0084*/ 	.byte	0x04, 0x36
        /*0086*/ 	.short	(.L_212 - .L_211)
.L_211:
        /*0088*/ 	.word	0x00000008
.L_212:


//--------------------- .nv.info._Z10max_reducePK6float2Pfm --------------------------
	.section	.nv.info._Z10max_reducePK6float2Pfm,"",@"SHT_CUDA_INFO"
	.sectionflags	@""
	.align	4


	//----- nvinfo : EIATTR_CUDA_API_VERSION
	.align		4
        /*0000*/ 	.byte	0x04, 0x37
        /*0002*/ 	.short	(.L_214 - .L_213)
.L_213:
        /*0004*/ 	.word	0x00000082


	//----- nvinfo : EIATTR_KPARAM_INFO
	.align		4
.L_214:
        /*0008*/ 	.byte	0x04, 0x17
        /*000a*/ 	.short	(.L_216 - .L_215)
.L_215:
        /*000c*/ 	.word	0x00000000
        /*0010*/ 	.short	0x0002
        /*0012*/ 	.short	0x0010
        /*0014*/ 	.byte	0x00, 0xf0, 0x21, 0x00


	//----- nvinfo : EIATTR_KPARAM_INFO
	.align		4
.L_216:
        /*0018*/ 	.byte	0x04, 0x17
        /*001a*/ 	.short	(.L_218 - .L_217)
.L_217:
        /*001c*/ 	.word	0x00000000
        /*0020*/ 	.short	0x0001
        /*0022*/ 	.short	0x0008
        /*0024*/ 	.byte	0x00, 0xf5, 0x21, 0x00


	//----- nvinfo : EIATTR_KPARAM_INFO
	.align		4
.L_218:
        /*0028*/ 	.byte	0x04, 0x17
        /*002a*/ 	.short	(.L_220 - .L_219)
.L_219:
        /*002c*/ 	.word	0x00000000
        /*0030*/ 	.short	0x0000
        /*0032*/ 	.short	0x0000
        /*0034*/ 	.byte	0x00, 0xf5, 0x21, 0x00


	//----- nvinfo : EIATTR_SPARSE_MMA_MASK
	.align		4
.L_220:
        /*0038*/ 	.byte	0x03, 0x50
        /*003a*/ 	.short	0x0000


	//----- nvinfo : EIATTR_MAXREG_COUNT
	.align		4
        /*003c*/ 	.byte	0x03, 0x1b
        /*003e*/ 	.short	0x00ff


	//----- nvinfo : EIATTR_NUM_BARRIERS
	.align		4
        /*0040*/ 	.byte	0x02, 0x4c
        /*0042*/ 	.byte	0x01
	.zero		1


	//----- nvinfo : EIATTR_MERCURY_ISA_VERSION
	.align		4
        /*0044*/ 	.byte	0x03, 0x5f
        /*0046*/ 	.short	0x0101


	//----- nvinfo : EIATTR_VRC_CTA_INIT_COUNT
	.align		4
        /*0048*/ 	.byte	0x02, 0x4a
	.zero		1
	.zero		1


	//----- nvinfo : EIATTR_EXIT_INSTR_OFFSETS
	.align		4
        /*004c*/ 	.byte	0x04, 0x1c
        /*004e*/ 	.short	(.L_222 - .L_221)


	//   ....[0]....
.L_221:
        /*0050*/ 	.word	0x000003a0


	//   ....[1]....
        /*0054*/ 	.word	0x00000420


	//   ....[2]....
        /*0058*/ 	.word	0x00000480


	//----- nvinfo : EIATTR_CRS_STACK_SIZE
	.align		4
.L_222:
        /*005c*/ 	.byte	0x04, 0x1e
        /*005e*/ 	.short	(.L_224 - .L_223)
.L_223:
        /*0060*/ 	.word	0x00000000


	//----- nvinfo : EIATTR_CBANK_PARAM_SIZE
	.align		4
.L_224:
        /*0064*/ 	.byte	0x03, 0x19
        /*0066*/ 	.short	0x0018


	//----- nvinfo : EIATTR_PARAM_CBANK
	.align		4
        /*0068*/ 	.byte	0x04, 0x0a
        /*006a*/ 	.short	(.L_226 - .L_225)
	.align		4
.L_225:
        /*006c*/ 	.word	index@(.nv.constant0._Z10max_reducePK6float2Pfm)
        /*0070*/ 	.short	0x0380
        /*0072*/ 	.short	0x0018


	//----- nvinfo : EIATTR_SW_WAR
	.align		4
.L_226:
        /*0074*/ 	.byte	0x04, 0x36
        /*0076*/ 	.short	(.L_228 - .L_227)
.L_227:
        /*0078*/ 	.word	0x00000008
.L_228:


//--------------------- .nv.info._Z11init_kernelP6float2ffii --------------------------
	.section	.nv.info._Z11init_kernelP6float2ffii,"",@"SHT_CUDA_INFO"
	.sectionflags	@""
	.align	4


	//----- nvinfo : EIATTR_CUDA_API_VERSION
	.align		4
        /*0000*/ 	.byte	0x04, 0x37
        /*0002*/ 	.short	(.L_230 - .L_229)
.L_229:
        /*0004*/ 	.word	0x00000082


	//----- nvinfo : EIATTR_KPARAM_INFO
	.align		4
.L_230:
        /*0008*/ 	.byte	0x04, 0x17
        /*000a*/ 	.short	(.L_232 - .L_231)
.L_231:
        /*000c*/ 	.word	0x00000000
        /*0010*/ 	.short	0x0004
        /*0012*/ 	.short	0x0014
        /*0014*/ 	.byte	0x00, 0xf0, 0x11, 0x00


	//----- nvinfo : EIATTR_KPARAM_INFO
	.align		4
.L_232:
        /*0018*/ 	.byte	0x04, 0x17
        /*001a*/ 	.short	(.L_234 - .L_233)
.L_233:
        /*001c*/ 	.word	0x00000000
        /*0020*/ 	.short	0x0003
        /*0022*/ 	.short	0x0010
        /*0024*/ 	.byte	0x00, 0xf0, 0x11, 0x00


	//----- nvinfo : EIATTR_KPARAM_INFO
	.align		4
.L_234:
        /*0028*/ 	.byte	0x04, 0x17
        /*002a*/ 	.short	(.L_236 - .L_235)
.L_235:
        /*002c*/ 	.word	0x00000000
        /*0030*/ 	.short	0x0002
        /*0032*/ 	.short	0x000c
        /*0034*/ 	.byte	0x00, 0xf0, 0x11, 0x00


	//----- nvinfo : EIATTR_KPARAM_INFO
	.align		4
.L_236:
        /*0038*/ 	.byte	0x04, 0x17
        /*003a*/ 	.short	(.L_238 - .L_237)
.L_237:
        /*003c*/ 	.word	0x00000000
        /*0040*/ 	.short	0x0001
        /*0042*/ 	.short	0x0008
        /*0044*/ 	.byte	0x00, 0xf0, 0x11, 0x00


	//----- nvinfo : EIATTR_KPARAM_INFO
	.align		4
.L_238:
        /*0048*/ 	.byte	0x04, 0x17
        /*004a*/ 	.short	(.L_240 - .L_239)
.L_239:
        /*004c*/ 	.word	0x00000000
        /*0050*/ 	.short	0x0000
        /*0052*/ 	.short	0x0000
        /*0054*/ 	.byte	0x00, 0xf5, 0x21, 0x00


	//----- nvinfo : EIATTR_SPARSE_MMA_MASK
	.align		4
.L_240:
        /*0058*/ 	.byte	0x03, 0x50
        /*005a*/ 	.short	0x0000


	//----- nvinfo : EIATTR_MAXREG_COUNT
	.align		4
        /*005c*/ 	.byte	0x03, 0x1b
        /*005e*/ 	.short	0x00ff


	//----- nvinfo : EIATTR_MERCURY_ISA_VERSION
	.align		4
        /*0060*/ 	.byte	0x03, 0x5f
        /*0062*/ 	.short	0x0101


	//----- nvinfo : EIATTR_VRC_CTA_INIT_COUNT
	.align		4
        /*0064*/ 	.byte	0x02, 0x4a
	.zero		1
	.zero		1


	//----- nvinfo : EIATTR_EXIT_INSTR_OFFSETS
	.align		4
        /*0068*/ 	.byte	0x04, 0x1c
        /*006a*/ 	.short	(.L_242 - .L_241)


	//   ....[0]....
.L_241:
        /*006c*/ 	.word	0x00000080


	//   ....[1]....
        /*0070*/ 	.word	0x000007f0


	//----- nvinfo : EIATTR_CRS_STACK_SIZE
	.align		4
.L_242:
        /*0074*/ 	.byte	0x04, 0x1e
        /*0076*/ 	.short	(.L_244 - .L_243)
.L_243:
        /*0078*/ 	.word	0x00000000


	//----- nvinfo : EIATTR_CBANK_PARAM_SIZE
	.align		4
.L_244:
        /*007c*/ 	.byte	0x03, 0x19
        /*007e*/ 	.short	0x0018


	//----- nvinfo : EIATTR_PARAM_CBANK
	.align		4
        /*0080*/ 	.byte	0x04, 0x0a
        /*0082*/ 	.short	(.L_246 - .L_245)
	.align		4
.L_245:
        /*0084*/ 	.word	index@(.nv.constant0._Z11init_kernelP6float2ffii)
        /*0088*/ 	.short	0x0380
        /*008a*/ 	.short	0x0018


	//----- nvinfo : EIATTR_SW_WAR
	.align		4
.L_246:
        /*008c*/ 	.byte	0x04, 0x36
        /*008e*/ 	.short	(.L_248 - .L_247)
.L_247:
        /*0090*/ 	.word	0x00000008
.L_248:


//--------------------- .nv.callgraph             --------------------------
	.section	.nv.callgraph,"",@"SHT_CUDA_CALLGRAPH"
	.align	4
	.sectionentsize	8
	.align		4
        /*0000*/ 	.word	0x00000000
	.align		4
        /*0004*/ 	.word	0xffffffff
	.align		4
        /*0008*/ 	.word	0x00000000
	.align		4
        /*000c*/ 	.word	0xfffffffe
	.align		4
        /*0010*/ 	.word	0x00000000
	.align		4
        /*0014*/ 	.word	0xfffffffd
	.align		4
        /*0018*/ 	.word	0x00000000
	.align		4
        /*001c*/ 	.word	0xfffffffc


//--------------------- .nv.constant4             --------------------------
	.section	.nv.constant4,"a",@progbits
	.align	8
	.align		8
.nv.constant4:
        /*0000*/ 	.dword	__cudart_i2opi_f


//--------------------- .text._Z4normP6float2Phffi --------------------------
	.section	.text._Z4normP6float2Phffi,"ax",@progbits
	.align	128
        .global         _Z4normP6float2Phffi
        .type           _Z4normP6float2Phffi,@function
        .size           _Z4normP6float2Phffi,(.L_x_119 - _Z4normP6float2Phffi)
        .other          _Z4normP6float2Phffi,@"STO_CUDA_ENTRY STV_DEFAULT"
_Z4normP6float2Phffi:
.text._Z4normP6float2Phffi:
[----:B------:R-:W-:Y:S01]  /*0000*/  LDC R1, c[0x0][0x37c] ;  /* 0x0000df00ff017b82 */ /* 0x000fe20000000800 */
[----:B------:R-:W0:Y:S07]  /*0010*/  S2R R5, SR_TID.X ;  /* 0x0000000000057919 */ /* 0x000e2e0000002100 */
[----:B------:R-:W0:Y:S01]  /*0020*/  S2UR UR4, SR_CTAID.X ;  /* 0x00000000000479c3 */ /* 0x000e220000002500 */
[----:B------:R-:W1:Y:S07]  /*0030*/  LDCU UR6, c[0x0][0x398] ;  /* 0x00007300ff0677ac */ /* 0x000e6e0008000800 */
[----:B------:R-:W0:Y:S01]  /*0040*/  LDC R4, c[0x0][0x360] ;  /* 0x0000d800ff047b82 */ /* 0x000e220000000800 */
[----:B------:R-:W2:Y:S01]  /*0050*/  LDCU UR5, c[0x0][0x370] ;  /* 0x00006e00ff0577ac */ /* 0x000ea20008000800 */
[----:B0-----:R-:W-:-:S02]  /*0060*/  IMAD R5, R4, UR4, R5 ;  /* 0x0000000404057c24 */ /* 0x001fc4000f8e0205 */
[----:B--2---:R-:W-:-:S03]  /*0070*/  IMAD R4, R4, UR5, RZ ;  /* 0x0000000504047c24 */ /* 0x004fc6000f8e02ff */
[----:B-1----:R-:W-:-:S13]  /*0080*/  ISETP.GE.AND P0, PT, R5, UR6, PT ;  /* 0x0000000605007c0c */ /* 0x002fda000bf06270 */
[----:B------:R-:W-:Y:S05]  /*0090*/  @P0 EXIT ;  /* 0x000000000000094d */ /* 0x000fea0003800000 */
[----:B------:R-:W0:Y:S01]  /*00a0*/  I2F.U32.RP R8, R4 ;  /* 0x0000000400087306 */ /* 0x000e220000209000 */
[C---:B------:R-:W-:Y:S01]  /*00b0*/  IADD3 R0, PT, PT, R4.reuse, R5, RZ ;  /* 0x0000000504007210 */ /* 0x040fe20007ffe0ff */
[----:B------:R-:W-:Y:S01]  /*00c0*/  IMAD.MOV R9, RZ, RZ, -R4 ;  /* 0x000000ffff097224 */ /* 0x000fe200078e0a04 */
[----:B------:R-:W-:Y:S01]  /*00d0*/  ISETP.NE.U32.AND P2, PT, R4, RZ, PT ;  /* 0x000000ff0400720c */ /* 0x000fe20003f45070 */
[----:B------:R-:W1:Y:S01]  /*00e0*/  LDCU.64 UR4, c[0x0][0x358] ;  /* 0x00006b00ff0477ac */ /* 0x000e620008000a00 */
[C---:B------:R-:W-:Y:S01]  /*00f0*/  ISETP.GE.AND P0, PT, R0.reuse, UR6, PT ;  /* 0x0000000600007c0c */ /* 0x040fe2000bf06270 */
[----:B------:R-:W-:Y:S01]  /*0100*/  BSSY.RECONVERGENT B0, `(.L_x_0) ;  /* 0x0000038000007945 */ /* 0x000fe20003800200 */
[----:B------:R-:W-:Y:S01]  /*0110*/  VIMNMX R7, PT, PT, R0, UR6, !PT ;  /* 0x0000000600077c48 */ /* 0x000fe2000ffe0100 */
[----:B------:R-:W2:Y:S01]  /*0120*/  LDCU UR8, c[0x0][0x394] ;  /* 0x00007280ff0877ac */ /* 0x000ea20008000800 */
[----:B------:R-:W-:Y:S01]  /*0130*/  SEL R6, RZ, 0x1, P0 ;  /* 0x00000001ff067807 */ /* 0x000fe20000000000 */
[----:B------:R-:W3:Y:S03]  /*0140*/  LDCU.64 UR6, c[0x0][0x388] ;  /* 0x00007100ff0677ac */ /* 0x000ee60008000a00 */
[----:B------:R-:W-:Y:S01]  /*0150*/  IADD3 R7, PT, PT, R7, -R0, -R6 ;  /* 0x8000000007077210 */ /* 0x000fe20007ffe806 */
[----:B0-----:R-:W0:Y:S02]  /*0160*/  MUFU.RCP R8, R8 ;  /* 0x0000000800087308 */ /* 0x001e240000001000 */
[----:B0-----:R-:W-:-:S06]  /*0170*/  VIADD R2, R8, 0xffffffe ;  /* 0x0ffffffe08027836 */ /* 0x001fcc0000000000 */
[----:B------:R0:W4:Y:S02]  /*0180*/  F2I.FTZ.U32.TRUNC.NTZ R3, R2 ;  /* 0x0000000200037305 */ /* 0x000124000021f000 */
[----:B0-----:R-:W-:Y:S02]  /*0190*/  IMAD.MOV.U32 R2, RZ, RZ, RZ ;  /* 0x000000ffff027224 */ /* 0x001fe400078e00ff */
[----:B----4-:R-:W-:-:S04]  /*01a0*/  IMAD R9, R9, R3, RZ ;  /* 0x0000000309097224 */ /* 0x010fc800078e02ff */
[----:B------:R-:W-:-:S06]  /*01b0*/  IMAD.HI.U32 R8, R3, R9, R2 ;  /* 0x0000000903087227 */ /* 0x000fcc00078e0002 */
[----:B------:R-:W-:Y:S02]  /*01c0*/  IMAD.HI.U32 R3, R8, R7, RZ ;  /* 0x0000000708037227 */ /* 0x000fe400078e00ff */
[----:B------:R-:W0:Y:S02]  /*01d0*/  LDC.64 R8, c[0x0][0x390] ;  /* 0x0000e400ff087b82 */ /* 0x000e240000000a00 */
[----:B------:R-:W-:-:S04]  /*01e0*/  IMAD.MOV R0, RZ, RZ, -R3 ;  /* 0x000000ffff007224 */ /* 0x000fc800078e0a03 */
[----:B------:R-:W-:-:S05]  /*01f0*/  IMAD R7, R4, R0, R7 ;  /* 0x0000000004077224 */ /* 0x000fca00078e0207 */
[----:B------:R-:W-:-:S13]  /*0200*/  ISETP.GE.U32.AND P0, PT, R7, R4, PT ;  /* 0x000000040700720c */ /* 0x000fda0003f06070 */
[----:B------:R-:W-:Y:S01]  /*0210*/  @P0 IADD3 R7, PT, PT, -R4, R7, RZ ;  /* 0x0000000704070210 */ /* 0x000fe20007ffe1ff */
[----:B------:R-:W-:-:S03]  /*0220*/  @P0 VIADD R3, R3, 0x1 ;  /* 0x0000000103030836 */ /* 0x000fc60000000000 */
[----:B------:R-:W-:-:S13]  /*0230*/  ISETP.GE.U32.AND P1, PT, R7, R4, PT ;  /* 0x000000040700720c */ /* 0x000fda0003f26070 */
[----:B------:R-:W-:Y:S01]  /*0240*/  @P1 VIADD R3, R3, 0x1 ;  /* 0x0000000103031836 */ /* 0x000fe20000000000 */
[----:B------:R-:W-:-:S04]  /*0250*/  @!P2 LOP3.LUT R3, RZ, R4, RZ, 0x33, !PT ;  /* 0x00000004ff03a212 */ /* 0x000fc800078e33ff */
[----:B------:R-:W-:Y:S01]  /*0260*/  IADD3 R6, PT, PT, R6, R3, RZ ;  /* 0x0000000306067210 */ /* 0x000fe20007ffe0ff */
[----:B0-----:R-:W-:-:S03]  /*0270*/  FADD R3, R8, -R9 ;  /* 0x8000000908037221 */ /* 0x001fc60000000000 */
[----:B------:R-:W-:-:S04]  /*0280*/  LOP3.LUT R0, R6, 0x3, RZ, 0xc0, !PT ;  /* 0x0000000306007812 */ /* 0x000fc800078ec0ff */
[----:B------:R-:W-:-:S13]  /*0290*/  ISETP.NE.AND P0, PT, R0, 0x3, PT ;  /* 0x000000030000780c */ /* 0x000fda0003f05270 */
[----:B-123--:R-:W-:Y:S05]  /*02a0*/  @!P0 BRA `(.L_x_1) ;  /* 0x0000000000748947 */ /* 0x00efea0003800000 */
[----:B------:R-:W0:Y:S01]  /*02b0*/  LDC.64 R12, c[0x0][0x380] ;  /* 0x0000e000ff0c7b82 */ /* 0x000e220000000a00 */
[----:B------:R-:W-:-:S05]  /*02c0*/  VIADD R0, R6, 0x1 ;  /* 0x0000000106007836 */ /* 0x000fca0000000000 */
[----:B------:R-:W-:-:S05]  /*02d0*/  LOP3.LUT R0, R0, 0x3, RZ, 0xc0, !PT ;  /* 0x0000000300007812 */ /* 0x000fca00078ec0ff */
[----:B------:R-:W-:-:S07]  /*02e0*/  IMAD.MOV R10, RZ, RZ, -R0 ;  /* 0x000000ffff0a7224 */ /* 0x000fce00078e0a00 */
.L_x_4:
[----:B0-----:R-:W-:-:S05]  /*02f0*/  IMAD.WIDE R8, R5, 0x8, R12 ;  /* 0x0000000805087825 */ /* 0x001fca00078e020c */
[----:B------:R-:W2:Y:S01]  /*0300*/  LDG.E R0, desc[UR4][R8.64] ;  /* 0x0000000408007981 */ /* 0x000ea2000c1e1900 */
[----:B------:R-:W0:Y:S01]  /*0310*/  MUFU.RCP R2, R3 ;  /* 0x0000000300027308 */ /* 0x000e220000001000 */
[----:B------:R-:W-:Y:S01]  /*0320*/  IADD3 R10, PT, PT, R10, 0x1, RZ ;  /* 0x000000010a0a7810 */ /* 0x000fe20007ffe0ff */
[----:B------:R-:W-:Y:S01]  /*0330*/  BSSY.RECONVERGENT B1, `(.L_x_2) ;  /* 0x000000f000017945 */ /* 0x000fe20003800200 */
[C---:B-1----:R-:W-:Y:S02]  /*0340*/  IADD3 R14, P1, PT, R5.reuse, UR6, RZ ;  /* 0x00000006050e7c10 */ /* 0x042fe4000ff3e0ff */
[----:B------:R-:W-:Y:S02]  /*0350*/  ISETP.NE.AND P2, PT, R10, RZ, PT ;  /* 0x000000ff0a00720c */ /* 0x000fe40003f45270 */
[----:B------:R-:W-:Y:S01]  /*0360*/  LEA.HI.X.SX32 R15, R5, UR7, 0x1, P1 ;  /* 0x00000007050f7c11 */ /* 0x000fe200088f0eff */
[----:B0-----:R-:W-:-:S04]  /*0370*/  FFMA R7, -R3, R2, 1 ;  /* 0x3f80000003077423 */ /* 0x001fc80000000102 */
[----:B------:R-:W-:Y:S01]  /*0380*/  FFMA R7, R2, R7, R2 ;  /* 0x0000000702077223 */ /* 0x000fe20000000002 */
[----:B--2---:R-:W-:-:S04]  /*0390*/  FADD R0, R0, -UR8 ;  /* 0x8000000800007e21 */ /* 0x004fc80008000000 */
[----:B------:R-:W0:Y:S01]  /*03a0*/  FCHK P0, R0, R3 ;  /* 0x0000000300007302 */ /* 0x000e220000000000 */
[----:B------:R-:W-:-:S04]  /*03b0*/  FFMA R2, R0, R7, RZ ;  /* 0x0000000700027223 */ /* 0x000fc800000000ff */
[----:B------:R-:W-:-:S04]  /*03c0*/  FFMA R11, -R3, R2, R0 ;  /* 0x00000002030b7223 */ /* 0x000fc80000000100 */
[----:B------:R-:W-:Y:S01]  /*03d0*/  FFMA R2, R7, R11, R2 ;  /* 0x0000000b07027223 */ /* 0x000fe20000000002 */
[----:B0-----:R-:W-:Y:S06]  /*03e0*/  @!P0 BRA `(.L_x_3) ;  /* 0x00000000000c8947 */ /* 0x001fec0003800000 */
[----:B------:R-:W-:-:S07]  /*03f0*/  MOV R2, 0x410 ;  /* 0x0000041000027802 */ /* 0x000fce0000000f00 */
[----:B------:R-:W-:Y:S05]  /*0400*/  CALL.REL.NOINC `($__internal_0_$__cuda_sm3x_div_rn_noftz_f32_slowpath) ;  /* 0x0000000400a07944 */ /* 0x000fea0003c00000 */
[----:B------:R-:W-:-:S07]  /*0410*/  IMAD.MOV.U32 R2, RZ, RZ, R0 ;  /* 0x000000ffff027224 */ /* 0x000fce00078e0000 */
.L_x_3:
[----:B------:R-:W-:Y:S05]  /*0420*/  BSYNC.RECONVERGENT B1 ;  /* 0x0000000000017941 */ /* 0x000fea0003800200 */
.L_x_2:
[----:B------:R-:W-:Y:S01]  /*0430*/  FMUL R2, R2, 255 ;  /* 0x437f000002027820 */ /* 0x000fe20000400000 */
[----:B------:R-:W-:-:S03]  /*0440*/  IMAD.IADD R5, R4, 0x1, R5 ;  /* 0x0000000104057824 */ /* 0x000fc600078e0205 */
[----:B------:R-:W0:Y:S02]  /*0450*/  F2I.U32.TRUNC.NTZ R7, R2 ;  /* 0x0000000200077305 */ /* 0x000e24000020f000 */
[----:B0-----:R1:W-:Y:S01]  /*0460*/  STG.E.U8 desc[UR4][R14.64], R7 ;  /* 0x000000070e007986 */ /* 0x0013e2000c101104 */
[----:B------:R-:W-:Y:S05]  /*0470*/  @P2 BRA `(.L_x_4) ;  /* 0xfffffffc009c2947 */ /* 0x000fea000383ffff */
.L_x_1:
[----:B------:R-:W-:Y:S05]  /*0480*/  BSYNC.RECONVERGENT B0 ;  /* 0x0000000000007941 */ /* 0x000fea0003800200 */
.L_x_0:
[----:B------:R-:W-:-:S13]  /*0490*/  ISETP.GE.U32.AND P0, PT, R6, 0x3, PT ;  /* 0x000000030600780c */ /* 0x000fda0003f06070 */
[----:B------:R-:W-:Y:S05]  /*04a0*/  @!P0 EXIT ;  /* 0x000000000000894d */ /* 0x000fea0003800000 */
[----:B------:R-:W0:Y:S01]  /*04b0*/  LDC.64 R10, c[0x0][0x380] ;  /* 0x0000e000ff0a7b82 */ /* 0x000e220000000a00 */
[----:B------:R-:W-:Y:S01]  /*04c0*/  SHF.R.S32.HI R6, RZ, 0x1f, R4 ;  /* 0x0000001fff067819 */ /* 0x000fe20000011404 */
[----:B------:R-:W2:Y:S01]  /*04d0*/  LDCU UR6, c[0x0][0x394] ;  /* 0x00007280ff0677ac */ /* 0x000ea20008000800 */
[----:B------:R-:W3:Y:S01]  /*04e0*/  LDCU UR7, c[0x0][0x398] ;  /* 0x00007300ff0777ac */ /* 0x000ee20008000800 */
[----:B------:R-:W4:Y:S04]  /*04f0*/  LDCU.64 UR8, c[0x0][0x388] ;  /* 0x00007100ff0877ac */ /* 0x000f280008000a00 */
.L_x_13:
[----:B0-----:R-:W-:-:S05]  /*0500*/  IMAD.WIDE R12, R5, 0x8, R10 ;  /* 0x00000008050c7825 */ /* 0x001fca00078e020a */
[----:B------:R-:W2:Y:S01]  /*0510*/  LDG.E R0, desc[UR4][R12.64] ;  /* 0x000000040c007981 */ /* 0x000ea2000c1e1900 */
[----:B------:R-:W0:Y:S01]  /*0520*/  MUFU.RCP R2, R3 ;  /* 0x0000000300027308 */ /* 0x000e220000001000 */
[----:B------:R-:W-:Y:S01]  /*0530*/  BSSY.RECONVERGENT B0, `(.L_x_5) ;  /* 0x000000d000007945 */ /* 0x000fe20003800200 */
[----:B-1----:R-:W-:Y:S01]  /*0540*/  SHF.R.S32.HI R15, RZ, 0x1f, R5 ;  /* 0x0000001fff0f7819 */ /* 0x002fe20000011405 */
[----:B0-----:R-:W-:Y:S01]  /*0550*/  FFMA R7, -R3, R2, 1 ;  /* 0x3f80000003077423 */ /* 0x001fe20000000102 */
[----:B--2---:R-:W-:-:S03]  /*0560*/  FADD R8, R0, -UR6 ;  /* 0x8000000600087e21 */ /* 0x004fc60008000000 */
[----:B------:R-:W-:Y:S01]  /*0570*/  FFMA R0, R2, R7, R2 ;  /* 0x0000000702007223 */ /* 0x000fe20000000002 */
[----:B------:R-:W0:Y:S03]  /*0580*/  FCHK P0, R8, R3 ;  /* 0x0000000308007302 */ /* 0x000e260000000000 */
[----:B------:R-:W-:-:S04]  /*0590*/  FFMA R2, R0, R8, RZ ;  /* 0x0000000800027223 */ /* 0x000fc800000000ff */
[----:B------:R-:W-:-:S04]  /*05a0*/  FFMA R7, -R3, R2, R8 ;  /* 0x0000000203077223 */ /* 0x000fc80000000108 */
[----:B------:R-:W-:Y:S01]  /*05b0*/  FFMA R0, R0, R7, R2 ;  /* 0x0000000700007223 */ /* 0x000fe20000000002 */
[----:B0-----:R-:W-:Y:S06]  /*05c0*/  @!P0 BRA `(.L_x_6) ;  /* 0x00000000000c8947 */ /* 0x001fec0003800000 */
[----:B------:R-:W-:Y:S02]  /*05d0*/  MOV R0, R8 ;  /* 0x0000000800007202 */ /* 0x000fe40000000f00 */
[----:B------:R-:W-:-:S07]  /*05e0*/  MOV R2, 0x600 ;  /* 0x0000060000027802 */ /* 0x000fce0000000f00 */
[----:B---34-:R-:W-:Y:S05]  /*05f0*/  CALL.REL.NOINC `($__internal_0_$__cuda_sm3x_div_rn_noftz_f32_slowpath) ;  /* 0x0000000400247944 */ /* 0x018fea0003c00000 */
.L_x_6:
[----:B---34-:R-:W-:Y:S05]  /*0600*/  BSYNC.RECONVERGENT B0 ;  /* 0x0000000000007941 */ /* 0x018fea0003800200 */
.L_x_5:
[----:B------:R-:W-:Y:S01]  /*0610*/  FMUL R2, R0, 255 ;  /* 0x437f000000027820 */ /* 0x000fe20000400000 */
[----:B------:R-:W-:Y:S01]  /*0620*/  IADD3 R14, P0, PT, R5, UR8, RZ ;  /* 0x00000008050e7c10 */ /* 0x000fe2000ff1e0ff */
[----:B------:R-:W-:Y:S02]  /*0630*/  IMAD.WIDE R12, R4, 0x8, R12 ;  /* 0x00000008040c7825 */ /* 0x000fe400078e020c */
[----:B------:R-:W0:Y:S01]  /*0640*/  F2I.U32.TRUNC.NTZ R7, R2 ;  /* 0x0000000200077305 */ /* 0x000e22000020f000 */
[----:B------:R-:W-:-:S05]  /*0650*/  IADD3.X R15, PT, PT, R15, UR9, RZ, P0, !PT ;  /* 0x000000090f0f7c10 */ /* 0x000fca00087fe4ff */
[----:B0-----:R0:W-:Y:S04]  /*0660*/  STG.E.U8 desc[UR4][R14.64], R7 ;  /* 0x000000070e007986 */ /* 0x0011e8000c101104 */
[----:B------:R-:W2:Y:S01]  /*0670*/  LDG.E R0, desc[UR4][R12.64] ;  /* 0x000000040c007981 */ /* 0x000ea2000c1e1900 */
[----:B------:R-:W1:Y:S01]  /*0680*/  MUFU.RCP R16, R3 ;  /* 0x0000000300107308 */ /* 0x000e620000001000 */
[----:B------:R-:W-:Y:S01]  /*0690*/  BSSY.RECONVERGENT B0, `(.L_x_7) ;  /* 0x000000c000007945 */ /* 0x000fe20003800200 */
[----:B-1----:R-:W-:Y:S01]  /*06a0*/  FFMA R9, -R3, R16, 1 ;  /* 0x3f80000003097423 */ /* 0x002fe20000000110 */
[----:B--2---:R-:W-:-:S03]  /*06b0*/  FADD R8, R0, -UR6 ;  /* 0x8000000600087e21 */ /* 0x004fc60008000000 */
[----:B------:R-:W-:Y:S02]  /*06c0*/  FFMA R0, R16, R9, R16 ;  /* 0x0000000910007223 */ /* 0x000fe40000000010 */
[----:B------:R-:W1:Y:S02]  /*06d0*/  FCHK P0, R8, R3 ;  /* 0x0000000308007302 */ /* 0x000e640000000000 */
[----:B------:R-:W-:-:S04]  /*06e0*/  FFMA R2, R0, R8, RZ ;  /* 0x0000000800027223 */ /* 0x000fc800000000ff */
[----:B------:R-:W-:-:S04]  /*06f0*/  FFMA R9, -R3, R2, R8 ;  /* 0x0000000203097223 */ /* 0x000fc80000000108 */
[----:B------:R-:W-:Y:S01]  /*0700*/  FFMA R0, R0, R9, R2 ;  /* 0x0000000900007223 */ /* 0x000fe20000000002 */
[----:B01----:R-:W-:Y:S06]  /*0710*/  @!P0 BRA `(.L_x_8) ;  /* 0x00000000000c8947 */ /* 0x003fec0003800000 */
[----:B------:R-:W-:Y:S01]  /*0720*/  IMAD.MOV.U32 R0, RZ, RZ, R8 ;  /* 0x000000ffff007224 */ /* 0x000fe200078e0008 */
[----:B------:R-:W-:-:S07]  /*0730*/  MOV R2, 0x750 ;  /* 0x0000075000027802 */ /* 0x000fce0000000f00 */
[----:B------:R-:W-:Y:S05]  /*0740*/  CALL.REL.NOINC `($__internal_0_$__cuda_sm3x_div_rn_noftz_f32_slowpath) ;  /* 0x0000000000d07944 */ /* 0x000fea0003c00000 */
.L_x_8:
[----:B------:R-:W-:Y:S05]  /*0750*/  BSYNC.RECONVERGENT B0 ;  /* 0x0000000000007941 */ /* 0x000fea0003800200 */
.L_x_7:
[----:B------:R-:W-:Y:S01]  /*0760*/  FMUL R2, R0, 255 ;  /* 0x437f000000027820 */ /* 0x000fe20000400000 */
[C---:B------:R-:W-:Y:S01]  /*0770*/  IADD3 R14, P0, PT, R4.reuse, R14, RZ ;  /* 0x0000000e040e7210 */ /* 0x040fe20007f1e0ff */
[----:B------:R-:W-:Y:S02]  /*0780*/  IMAD.WIDE R12, R4, 0x8, R12 ;  /* 0x00000008040c7825 */ /* 0x000fe400078e020c */
[----:B------:R-:W0:Y:S02]  /*0790*/  F2I.U32.TRUNC.NTZ R7, R2 ;  /* 0x0000000200077305 */ /* 0x000e24000020f000 */
[----:B------:R-:W-:-:S05]  /*07a0*/  IMAD.X R15, R6, 0x1, R15, P0 ;  /* 0x00000001060f7824 */ /* 0x000fca00000e060f */
        /* <DEDUP_REMOVED lines=12> */
[----:B------:R-:W-:Y:S02]  /*0870*/  MOV R0, R8 ;  /* 0x0000000800007202 */ /* 0x000fe40000000f00 */
[----:B------:R-:W-:-:S07]  /*0880*/  MOV R2, 0x8a0 ;  /* 0x000008a000027802 */ /* 0x000fce0000000f00 */
[----:B------:R-:W-:Y:S05]  /*0890*/  CALL.REL.NOINC `($__internal_0_$__cuda_sm3x_div_rn_noftz_f32_slowpath) ;  /* 0x00000000007c7944 */ /* 0x000fea0003c00000 */
.L_x_10:
[----:B------:R-:W-:Y:S05]  /*08a0*/  BSYNC.RECONVERGENT B0 ;  /* 0x0000000000007941 */ /* 0x000fea0003800200 */
.L_x_9:
        /* <DEDUP_REMOVED lines=9> */
[----:B-1----:R-:W-:-:S04]  /*0940*/  FFMA R9, -R3, R0, 1 ;  /* 0x3f80000003097423 */ /* 0x002fc80000000100 */
[----:B------:R-:W-:Y:S01]  /*0950*/  FFMA R0, R0, R9, R0 ;  /* 0x0000000900007223 */ /* 0x000fe20000000000 */
[----:B--2---:R-:W-:-:S04]  /*0960*/  FADD R8, R12, -UR6 ;  /* 0x800000060c087e21 */ /* 0x004fc80008000000 */
[----:B------:R-:W1:Y:S01]  /*0970*/  FCHK P0, R8, R3 ;  /* 0x0000000308007302 */ /* 0x000e620000000000 */
[----:B------:R-:W-:-:S04]  /*0980*/  FFMA R2, R0, R8, RZ ;  /* 0x0000000800027223 */ /* 0x000fc800000000ff */
[----:B------:R-:W-:-:S04]  /*0990*/  FFMA R9, -R3, R2, R8 ;  /* 0x0000000203097223 */ /* 0x000fc80000000108 */
[----:B------:R-:W-:Y:S01]  /*09a0*/  FFMA R0, R0, R9, R2 ;  /* 0x0000000900007223 */ /* 0x000fe20000000002 */
[----:B01----:R-:W-:Y:S06]  /*09b0*/  @!P0 BRA `(.L_x_12) ;  /* 0x00000000000c8947 */ /* 0x003fec0003800000 */
[----:B------:R-:W-:Y:S01]  /*09c0*/  IMAD.MOV.U32 R0, RZ, RZ, R8 ;  /* 0x000000ffff007224 */ /* 0x000fe200078e0008 */
[----:B------:R-:W-:-:S07]  /*09d0*/  MOV R2, 0x9f0 ;  /* 0x000009f000027802 */ /* 0x000fce0000000f00 */
[----:B------:R-:W-:Y:S05]  /*09e0*/  CALL.REL.NOINC `($__internal_0_$__cuda_sm3x_div_rn_noftz_f32_slowpath) ;  /* 0x0000000000287944 */ /* 0x000fea0003c00000 */
.L_x_12:
[----:B------:R-:W-:Y:S05]  /*09f0*/  BSYNC.RECONVERGENT B0 ;  /* 0x0000000000007941 */ /* 0x000fea0003800200 */
.L_x_11:
[----:B------:R-:W-:Y:S01]  /*0a00*/  FMUL R0, R0, 255 ;  /* 0x437f000000007820 */ /* 0x000fe20000400000 */
[C---:B------:R-:W-:Y:S01]  /*0a10*/  IADD3 R8, P0, PT, R4.reuse, R14, RZ ;  /* 0x0000000e04087210 */ /* 0x040fe20007f1e0ff */
[----:B------:R-:W-:Y:S02]  /*0a20*/  IMAD R5, R4, 0x4, R5 ;  /* 0x0000000404057824 */ /* 0x000fe400078e0205 */
[----:B------:R-:W0:Y:S01]  /*0a30*/  F2I.U32.TRUNC.NTZ R7, R0 ;  /* 0x0000000000077305 */ /* 0x000e22000020f000 */
[----:B------:R-:W-:Y:S02]  /*0a40*/  IADD3.X R9, PT, PT, R6, R15, RZ, P0, !PT ;  /* 0x0000000f06097210 */ /* 0x000fe400007fe4ff */
[----:B------:R-:W-:-:S03]  /*0a50*/  ISETP.GE.AND P0, PT, R5, UR7, PT ;  /* 0x0000000705007c0c */ /* 0x000fc6000bf06270 */
[----:B0-----:R0:W-:Y:S10]  /*0a60*/  STG.E.U8 desc[UR4][R8.64], R7 ;  /* 0x0000000708007986 */ /* 0x0011f4000c101104 */
[----:B------:R-:W-:Y:S05]  /*0a70*/  @!P0 BRA `(.L_x_13) ;  /* 0xfffffff800a08947 */ /* 0x000fea000383ffff */
[----:B------:R-:W-:Y:S05]  /*0a80*/  EXIT ;  /* 0x000000000000794d */ /* 0x000fea0003800000 */
        .weak           $__internal_0_$__cuda_sm3x_div_rn_noftz_f32_slowpath
        .type           $__internal_0_$__cuda_sm3x_div_rn_noftz_f32_slowpath,@function
        .size           $__internal_0_$__cuda_sm3x_div_rn_noftz_f32_slowpath,(.L_x_119 - $__internal_0_$__cuda_sm3x_div_rn_noftz_f32_slowpath)
$__internal_0_$__cuda_sm3x_div_rn_noftz_f32_slowpath:
[--C-:B------:R-:W-:Y:S01]  /*0a90*/  SHF.R.U32.HI R7, RZ, 0x17, R3.reuse ;  /* 0x00000017ff077819 */ /* 0x100fe20000011603 */
[----:B------:R-:W-:Y:S01]  /*0aa0*/  BSSY.RECONVERGENT B2, `(.L_x_14) ;  /* 0x0000065000027945 */ /* 0x000fe20003800200 */
[----:B------:R-:W-:Y:S01]  /*0ab0*/  SHF.R.U32.HI R9, RZ, 0x17, R0 ;  /* 0x00000017ff097819 */ /* 0x000fe20000011600 */
[----:B------:R-:W-:Y:S01]  /*0ac0*/  IMAD.MOV.U32 R17, RZ, RZ, R3 ;  /* 0x000000ffff117224 */ /* 0x000fe200078e0003 */
[----:B------:R-:W-:Y:S02]  /*0ad0*/  LOP3.LUT R7, R7, 0xff, RZ, 0xc0, !PT ;  /* 0x000000ff07077812 */ /* 0x000fe400078ec0ff */
[----:B------:R-:W-:-:S03]  /*0ae0*/  LOP3.LUT R9, R9, 0xff, RZ, 0xc0, !PT ;  /* 0x000000ff09097812 */ /* 0x000fc600078ec0ff */
[----:B------:R-:W-:Y:S01]  /*0af0*/  VIADD R8, R7, 0xffffffff ;  /* 0xffffffff07087836 */ /* 0x000fe20000000000 */
[----:B------:R-:W-:-:S04]  /*0b00*/  IADD3 R16, PT, PT, R9, -0x1, RZ ;  /* 0xffffffff09107810 */ /* 0x000fc80007ffe0ff */
[----:B------:R-:W-:-:S04]  /*0b10*/  ISETP.GT.U32.AND P0, PT, R8, 0xfd, PT ;  /* 0x000000fd0800780c */ /* 0x000fc80003f04070 */
[----:B------:R-:W-:-:S13]  /*0b20*/  ISETP.GT.U32.OR P0, PT, R16, 0xfd, P0 ;  /* 0x000000fd1000780c */ /* 0x000fda0000704470 */
[----:B------:R-:W-:Y:S01]  /*0b30*/  @!P0 IMAD.MOV.U32 R8, RZ, RZ, RZ ;  /* 0x000000ffff088224 */ /* 0x000fe200078e00ff */
[----:B------:R-:W-:Y:S06]  /*0b40*/  @!P0 BRA `(.L_x_15) ;  /* 0x0000000000648947 */ /* 0x000fec0003800000 */
[----:B------:R-:W-:Y:S02]  /*0b50*/  FSETP.GTU.FTZ.AND P0, PT, |R0|, +INF , PT ;  /* 0x7f8000000000780b */ /* 0x000fe40003f1c200 */
[----:B------:R-:W-:-:S04]  /*0b60*/  FSETP.GTU.FTZ.AND P1, PT, |R3|, +INF , PT ;  /* 0x7f8000000300780b */ /* 0x000fc80003f3c200 */
[----:B------:R-:W-:-:S13]  /*0b70*/  PLOP3.LUT P0, PT, P0, P1, PT, 0xf8, 0x8f ;  /* 0x00000000008f781c */ /* 0x000fda0000703f70 */
[----:B------:R-:W-:Y:S05]  /*0b80*/  @P0 BRA `(.L_x_16) ;  /* 0x0000000400540947 */ /* 0x000fea0003800000 */
[----:B------:R-:W-:-:S13]  /*0b90*/  LOP3.LUT P0, RZ, R17, 0x7fffffff, R0, 0xc8, !PT ;  /* 0x7fffffff11ff7812 */ /* 0x000fda000780c800 */
[----:B------:R-:W-:Y:S05]  /*0ba0*/  @!P0 BRA `(.L_x_17) ;  /* 0x0000000400448947 */ /* 0x000fea0003800000 */
[C---:B------:R-:W-:Y:S02]  /*0bb0*/  FSETP.NEU.FTZ.AND P3, PT, |R0|.reuse, +INF , PT ;  /* 0x7f8000000000780b */ /* 0x040fe40003f7d200 */
[----:B------:R-:W-:Y:S02]  /*0bc0*/  FSETP.NEU.FTZ.AND P1, PT, |R3|, +INF , PT ;  /* 0x7f8000000300780b */ /* 0x000fe40003f3d200 */
[----:B------:R-:W-:-:S11]  /*0bd0*/  FSETP.NEU.FTZ.AND P0, PT, |R0|, +INF , PT ;  /* 0x7f8000000000780b */ /* 0x000fd60003f1d200 */
[----:B------:R-:W-:Y:S05]  /*0be0*/  @!P1 BRA !P3, `(.L_x_17) ;  /* 0x0000000400349947 */ /* 0x000fea0005800000 */
[----:B------:R-:W-:-:S04]  /*0bf0*/  LOP3.LUT P3, RZ, R0, 0x7fffffff, RZ, 0xc0, !PT ;  /* 0x7fffffff00ff7812 */ /* 0x000fc8000786c0ff */
[----:B------:R-:W-:-:S13]  /*0c00*/  PLOP3.LUT P1, PT, P1, P3, PT, 0x2f, 0xf2 ;  /* 0x0000000000f2781c */ /* 0x000fda0000f26577 */
[----:B------:R-:W-:Y:S05]  /*0c10*/  @P1 BRA `(.L_x_18) ;  /* 0x0000000400201947 */ /* 0x000fea0003800000 */
[----:B------:R-:W-:-:S04]  /*0c20*/  LOP3.LUT P1, RZ, R17, 0x7fffffff, RZ, 0xc0, !PT ;  /* 0x7fffffff11ff7812 */ /* 0x000fc8000782c0ff */
[----:B------:R-:W-:-:S13]  /*0c30*/  PLOP3.LUT P0, PT, P0, P1, PT, 0x2f, 0xf2 ;  /* 0x0000000000f2781c */ /* 0x000fda0000702577 */
[----:B------:R-:W-:Y:S05]  /*0c40*/  @P0 BRA `(.L_x_19) ;  /* 0x0000000400080947 */ /* 0x000fea0003800000 */
[----:B------:R-:W-:-:S04]  /*0c50*/  IADD3 R8, PT, PT, R9, -0x1, RZ ;  /* 0xffffffff09087810 */ /* 0x000fc80007ffe0ff */
[----:B------:R-:W-:Y:S01]  /*0c60*/  ISETP.GE.AND P0, PT, R8, RZ, PT ;  /* 0x000000ff0800720c */ /* 0x000fe20003f06270 */
[----:B------:R-:W-:-:S05]  /*0c70*/  VIADD R8, R7, 0xffffffff ;  /* 0xffffffff07087836 */ /* 0x000fca0000000000 */
[----:B------:R-:W-:-:S07]  /*0c80*/  ISETP.GE.AND P1, PT, R8, RZ, PT ;  /* 0x000000ff0800720c */ /* 0x000fce0003f26270 */
[----:B------:R-:W-:Y:S01]  /*0c90*/  @P0 IMAD.MOV.U32 R8, RZ, RZ, RZ ;  /* 0x000000ffff080224 */ /* 0x000fe200078e00ff */
[----:B------:R-:W-:Y:S01]  /*0ca0*/  @!P0 MOV R8, 0xffffffc0 ;  /* 0xffffffc000088802 */ /* 0x000fe20000000f00 */
[----:B------:R-:W-:-:S04]  /*0cb0*/  @!P0 FFMA R0, R0, 1.84467440737095516160e+19, RZ ;  /* 0x5f80000000008823 */ /* 0x000fc800000000ff */
[----:B------:R-:W-:Y:S01]  /*0cc0*/  @!P1 FFMA R17, R3, 1.84467440737095516160e+19, RZ ;  /* 0x5f80000003119823 */ /* 0x000fe200000000ff */
[----:B------:R-:W-:-:S07]  /*0cd0*/  @!P1 VIADD R8, R8, 0x40 ;  /* 0x0000004008089836 */ /* 0x000fce0000000000 */
.L_x_15:
[----:B------:R-:W-:Y:S01]  /*0ce0*/  LEA R20, R7, 0xc0800000, 0x17 ;  /* 0xc080000007147811 */ /* 0x000fe200078eb8ff */
[----:B------:R-:W-:Y:S01]  /*0cf0*/  BSSY.RECONVERGENT B3, `(.L_x_20) ;  /* 0x0000036000037945 */ /* 0x000fe20003800200 */
[----:B------:R-:W-:-:S03]  /*0d00*/  IADD3 R9, PT, PT, R9, -0x7f, RZ ;  /* 0xffffff8109097810 */ /* 0x000fc60007ffe0ff */
[----:B------:R-:W-:Y:S02]  /*0d10*/  IMAD.IADD R20, R17, 0x1, -R20 ;  /* 0x0000000111147824 */ /* 0x000fe400078e0a14 */
[C---:B------:R-:W-:Y:S01]  /*0d20*/  IMAD R0, R9.reuse, -0x800000, R0 ;  /* 0xff80000009007824 */ /* 0x040fe200078e0200 */
[----:B------:R-:W-:Y:S01]  /*0d30*/  IADD3 R9, PT, PT, R9, 0x7f, -R7 ;  /* 0x0000007f09097810 */ /* 0x000fe20007ffe807 */
[----:B------:R-:W0:Y:S01]  /*0d40*/  MUFU.RCP R16, R20 ;  /* 0x0000001400107308 */ /* 0x000e220000001000 */
[----:B------:R-:W-:-:S03]  /*0d50*/  FADD.FTZ R17, -R20, -RZ ;  /* 0x800000ff14117221 */ /* 0x000fc60000010100 */
[----:B------:R-:W-:Y:S02]  /*0d60*/  IMAD.IADD R9, R9, 0x1, R8 ;  /* 0x0000000109097824 */ /* 0x000fe400078e0208 */
[----:B0-----:R-:W-:-:S04]  /*0d70*/  FFMA R19, R16, R17, 1 ;  /* 0x3f80000010137423 */ /* 0x001fc80000000011 */
[----:B------:R-:W-:-:S04]  /*0d80*/  FFMA R19, R16, R19, R16 ;  /* 0x0000001310137223 */ /* 0x000fc80000000010 */
[----:B------:R-:W-:-:S04]  /*0d90*/  FFMA R16, R0, R19, RZ ;  /* 0x0000001300107223 */ /* 0x000fc800000000ff */
[----:B------:R-:W-:-:S04]  /*0da0*/  FFMA R18, R17, R16, R0 ;  /* 0x0000001011127223 */ /* 0x000fc80000000000 */
[----:B------:R-:W-:-:S04]  /*0db0*/  FFMA R18, R19, R18, R16 ;  /* 0x0000001213127223 */ /* 0x000fc80000000010 */
[----:B------:R-:W-:-:S04]  /*0dc0*/  FFMA R17, R17, R18, R0 ;  /* 0x0000001211117223 */ /* 0x000fc80000000000 */
[----:B------:R-:W-:-:S05]  /*0dd0*/  FFMA R0, R19, R17, R18 ;  /* 0x0000001113007223 */ /* 0x000fca0000000012 */
[----:B------:R-:W-:-:S04]  /*0de0*/  SHF.R.U32.HI R7, RZ, 0x17, R0 ;  /* 0x00000017ff077819 */ /* 0x000fc80000011600 */
[----:B------:R-:W-:-:S05]  /*0df0*/  LOP3.LUT R8, R7, 0xff, RZ, 0xc0, !PT ;  /* 0x000000ff07087812 */ /* 0x000fca00078ec0ff */
[----:B------:R-:W-:-:S05]  /*0e00*/  IMAD.IADD R7, R8, 0x1, R9 ;  /* 0x0000000108077824 */ /* 0x000fca00078e0209 */
[----:B------:R-:W-:-:S04]  /*0e10*/  IADD3 R8, PT, PT, R7, -0x1, RZ ;  /* 0xffffffff07087810 */ /* 0x000fc80007ffe0ff */
[----:B------:R-:W-:-:S13]  /*0e20*/  ISETP.GE.U32.AND P0, PT, R8, 0xfe, PT ;  /* 0x000000fe0800780c */ /* 0x000fda0003f06070 */
[----:B------:R-:W-:Y:S05]  /*0e30*/  @!P0 BRA `(.L_x_21) ;  /* 0x0000000000808947 */ /* 0x000fea0003800000 */
[----:B------:R-:W-:-:S13]  /*0e40*/  ISETP.GT.AND P0, PT, R7, 0xfe, PT ;  /* 0x000000fe0700780c */ /* 0x000fda0003f04270 */
[----:B------:R-:W-:Y:S05]  /*0e50*/  @P0 BRA `(.L_x_22) ;  /* 0x00000000006c0947 */ /* 0x000fea0003800000 */
[----:B------:R-:W-:-:S13]  /*0e60*/  ISETP.GE.AND P0, PT, R7, 0x1, PT ;  /* 0x000000010700780c */ /* 0x000fda0003f06270 */
[----:B------:R-:W-:Y:S05]  /*0e70*/  @P0 BRA `(.L_x_23) ;  /* 0x0000000000740947 */ /* 0x000fea0003800000 */
[----:B------:R-:W-:Y:S02]  /*0e80*/  ISETP.GE.AND P0, PT, R7, -0x18, PT ;  /* 0xffffffe80700780c */ /* 0x000fe40003f06270 */
[----:B------:R-:W-:-:S11]  /*0e90*/  LOP3.LUT R0, R0, 0x80000000, RZ, 0xc0, !PT ;  /* 0x8000000000007812 */ /* 0x000fd600078ec0ff */
[----:B------:R-:W-:Y:S05]  /*0ea0*/  @!P0 BRA `(.L_x_23) ;  /* 0x0000000000688947 */ /* 0x000fea0003800000 */
[CCC-:B------:R-:W-:Y:S01]  /*0eb0*/  FFMA.RZ R8, R19.reuse, R17.reuse, R18.reuse ;  /* 0x0000001113087223 */ /* 0x1c0fe2000000c012 */
[CCC-:B------:R-:W-:Y:S01]  /*0ec0*/  FFMA.RP R9, R19.reuse, R17.reuse, R18.reuse ;  /* 0x0000001113097223 */ /* 0x1c0fe20000008012 */
[----:B------:R-:W-:Y:S01]  /*0ed0*/  FFMA.RM R18, R19, R17, R18 ;  /* 0x0000001113127223 */ /* 0x000fe20000004012 */
[C---:B------:R-:W-:Y:S01]  /*0ee0*/  VIADD R16, R7.reuse, 0x20 ;  /* 0x0000002007107836 */ /* 0x040fe20000000000 */
[C---:B------:R-:W-:Y:S02]  /*0ef0*/  ISETP.NE.AND P3, PT, R7.reuse, RZ, PT ;  /* 0x000000ff0700720c */ /* 0x040fe40003f65270 */
[----:B------:R-:W-:Y:S02]  /*0f00*/  LOP3.LUT R8, R8, 0x7fffff, RZ, 0xc0, !PT ;  /* 0x007fffff08087812 */ /* 0x000fe400078ec0ff */
[----:B------:R-:W-:Y:S02]  /*0f10*/  ISETP.NE.AND P1, PT, R7, RZ, PT ;  /* 0x000000ff0700720c */ /* 0x000fe40003f25270 */
[----:B------:R-:W-:-:S02]  /*0f20*/  LOP3.LUT R17, R8, 0x800000, RZ, 0xfc, !PT ;  /* 0x0080000008117812 */ /* 0x000fc400078efcff */
[----:B------:R-:W-:Y:S02]  /*0f30*/  IADD3 R7, PT, PT, -R7, RZ, RZ ;  /* 0x000000ff07077210 */ /* 0x000fe40007ffe1ff */
[----:B------:R-:W-:Y:S02]  /*0f40*/  SHF.L.U32 R16, R17, R16, RZ ;  /* 0x0000001011107219 */ /* 0x000fe400000006ff */
[----:B------:R-:W-:Y:S02]  /*0f50*/  FSETP.NEU.FTZ.AND P0, PT, R9, R18, PT ;  /* 0x000000120900720b */ /* 0x000fe40003f1d000 */
[----:B------:R-:W-:Y:S02]  /*0f60*/  SEL R8, R7, RZ, P3 ;  /* 0x000000ff07087207 */ /* 0x000fe40001800000 */
[----:B------:R-:W-:Y:S02]  /*0f70*/  ISETP.NE.AND P1, PT, R16, RZ, P1 ;  /* 0x000000ff1000720c */ /* 0x000fe40000f25270 */
[----:B------:R-:W-:-:S02]  /*0f80*/  SHF.R.U32.HI R17, RZ, R8, R17 ;  /* 0x00000008ff117219 */ /* 0x000fc40000011611 */
[----:B------:R-:W-:Y:S02]  /*0f90*/  PLOP3.LUT P0, PT, P0, P1, PT, 0xf8, 0x8f ;  /* 0x00000000008f781c */ /* 0x000fe40000703f70 */
[----:B------:R-:W-:Y:S02]  /*0fa0*/  SHF.R.U32.HI R7, RZ, 0x1, R17 ;  /* 0x00000001ff077819 */ /* 0x000fe40000011611 */
[----:B------:R-:W-:-:S04]  /*0fb0*/  SEL R8, RZ, 0x1, !P0 ;  /* 0x00000001ff087807 */ /* 0x000fc80004000000 */
[----:B------:R-:W-:-:S04]  /*0fc0*/  LOP3.LUT R8, R8, 0x1, R7, 0xf8, !PT ;  /* 0x0000000108087812 */ /* 0x000fc800078ef807 */
[----:B------:R-:W-:-:S05]  /*0fd0*/  LOP3.LUT R8, R8, R17, RZ, 0xc0, !PT ;  /* 0x0000001108087212 */ /* 0x000fca00078ec0ff */
[----:B------:R-:W-:-:S05]  /*0fe0*/  IMAD.IADD R7, R7, 0x1, R8 ;  /* 0x0000000107077824 */ /* 0x000fca00078e0208 */
[----:B------:R-:W-:Y:S01]  /*0ff0*/  LOP3.LUT R0, R7, R0, RZ, 0xfc, !PT ;  /* 0x0000000007007212 */ /* 0x000fe200078efcff */
[----:B------:R-:W-:Y:S06]  /*1000*/  BRA `(.L_x_23) ;  /* 0x0000000000107947 */ /* 0x000fec0003800000 */
.L_x_22:
[----:B------:R-:W-:-:S04]  /*1010*/  LOP3.LUT R0, R0, 0x80000000, RZ, 0xc0, !PT ;  /* 0x8000000000007812 */ /* 0x000fc800078ec0ff */
[----:B------:R-:W-:Y:S01]  /*1020*/  LOP3.LUT R0, R0, 0x7f800000, RZ, 0xfc, !PT ;  /* 0x7f80000000007812 */ /* 0x000fe200078efcff */
[----:B------:R-:W-:Y:S06]  /*1030*/  BRA `(.L_x_23) ;  /* 0x0000000000047947 */ /* 0x000fec0003800000 */
.L_x_21:
[----:B------:R-:W-:-:S07]  /*1040*/  LEA R0, R9, R0, 0x17 ;  /* 0x0000000009007211 */ /* 0x000fce00078eb8ff */
.L_x_23:
[----:B------:R-:W-:Y:S05]  /*1050*/  BSYNC.RECONVERGENT B3 ;  /* 0x0000000000037941 */ /* 0x000fea0003800200 */
.L_x_20:
[----:B------:R-:W-:Y:S05]  /*1060*/  BRA `(.L_x_24) ;  /* 0x0000000000207947 */ /* 0x000fea0003800000 */
.L_x_19:
[----:B------:R-:W-:-:S04]  /*1070*/  LOP3.LUT R0, R17, 0x80000000, R0, 0x48, !PT ;  /* 0x8000000011007812 */ /* 0x000fc800078e4800 */
[----:B------:R-:W-:Y:S01]  /*1080*/  LOP3.LUT R0, R0, 0x7f800000, RZ, 0xfc, !PT ;  /* 0x7f80000000007812 */ /* 0x000fe200078efcff */
[----:B------:R-:W-:Y:S06]  /*1090*/  BRA `(.L_x_24) ;  /* 0x0000000000147947 */ /* 0x000fec0003800000 */
.L_x_18:
[----:B------:R-:W-:Y:S01]  /*10a0*/  LOP3.LUT R0, R17, 0x80000000, R0, 0x48, !PT ;  /* 0x8000000011007812 */ /* 0x000fe200078e4800 */
[----:B------:R-:W-:Y:S06]  /*10b0*/  BRA `(.L_x_24) ;  /* 0x00000000000c7947 */ /* 0x000fec0003800000 */
.L_x_17:
[----:B------:R-:W0:Y:S01]  /*10c0*/  MUFU.RSQ R0, -QNAN ;  /* 0xffc0000000007908 */ /* 0x000e220000001400 */
[----:B------:R-:W-:Y:S05]  /*10d0*/  BRA `(.L_x_24) ;  /* 0x0000000000047947 */ /* 0x000fea0003800000 */
.L_x_16:
[----:B------:R-:W-:-:S07]  /*10e0*/  FADD.FTZ R0, R0, R3 ;  /* 0x0000000300007221 */ /* 0x000fce0000010000 */
.L_x_24:
[----:B------:R-:W-:Y:S05]  /*10f0*/  BSYNC.RECONVERGENT B2 ;  /* 0x0000000000027941 */ /* 0x000fea0003800200 */
.L_x_14:
[----:B------:R-:W-:Y:S02]  /*1100*/  HFMA2 R9, -RZ, RZ, 0, 0 ;  /* 0x00000000ff097431 */ /* 0x000fe400000001ff */
[----:B------:R-:W-:-:S04]  /*1110*/  IMAD.MOV.U32 R8, RZ, RZ, R2 ;  /* 0x000000ffff087224 */ /* 0x000fc800078e0002 */
[----:B0-----:R-:W-:Y:S05]  /*1120*/  RET.REL.NODEC R8 `(_Z4normP6float2Phffi) ;  /* 0xffffffec08b47950 */ /* 0x001fea0003c3ffff */
.L_x_25:
[----:B------:R-:W-:-:S00]  /*1130*/  BRA `(.L_x_25) ;  /* 0xfffffffc00fc7947 */ /* 0x000fc0000383ffff */
[----:B------:R-:W-:-:S00]  /*1140*/  NOP ;  /* 0x0000000000007918 */ /* 0x000fc00000000000 */
        /* <DEDUP_REMOVED lines=11> */
.L_x_119:


//--------------------- .text._Z5phaseP6float2Phfm --------------------------
	.section	.text._Z5phaseP6float2Phfm,"ax",@progbits
	.align	128
        .global         _Z5phaseP6float2Phfm
        .type           _Z5phaseP6float2Phfm,@function
        .size           _Z5phaseP6float2Phfm,(.L_x_120 - _Z5phaseP6float2Phfm)
        .other          _Z5phaseP6float2Phfm,@"STO_CUDA_ENTRY STV_DEFAULT"
_Z5phaseP6float2Phfm:
.text._Z5phaseP6float2Phfm:
[----:B------:R-:W-:Y:S01]  /*0000*/  LDC R1, c[0x0][0x37c] ;  /* 0x0000df00ff017b82 */ /* 0x000fe20000000800 */
[----:B------:R-:W0:Y:S07]  /*0010*/  S2R R2, SR_TID.X ;  /* 0x0000000000027919 */ /* 0x000e2e0000002100 */
[----:B------:R-:W0:Y:S01]  /*0020*/  S2UR UR4, SR_CTAID.X ;  /* 0x00000000000479c3 */ /* 0x000e220000002500 */
[----:B------:R-:W1:Y:S07]  /*0030*/  LDCU.64 UR6, c[0x0][0x398] ;  /* 0x00007300ff0677ac */ /* 0x000e6e0008000a00 */
[----:B------:R-:W0:Y:S02]  /*0040*/  LDC R7, c[0x0][0x360] ;  /* 0x0000d800ff077b82 */ /* 0x000e240000000800 */
[----:B0-----:R-:W-:-:S05]  /*0050*/  IMAD R2, R7, UR4, R2 ;  /* 0x0000000407027c24 */ /* 0x001fca000f8e0202 */
[----:B-1----:R-:W-:Y:S02]  /*0060*/  ISETP.GE.U32.AND P0, PT, R2, UR6, PT ;  /* 0x0000000602007c0c */ /* 0x002fe4000bf06070 */
[----:B------:R-:W-:-:S04]  /*0070*/  SHF.R.S32.HI R0, RZ, 0x1f, R2 ;  /* 0x0000001fff007819 */ /* 0x000fc80000011402 */
[----:B------:R-:W-:-:S13]  /*0080*/  ISETP.GE.U32.AND.EX P0, PT, R0, UR7, PT, P0 ;  /* 0x0000000700007c0c */ /* 0x000fda000bf06100 */
[----:B------:R-:W-:Y:S05]  /*0090*/  @P0 EXIT ;  /* 0x000000000000094d */ /* 0x000fea0003800000 */
[----:B------:R-:W0:Y:S01]  /*00a0*/  LDCU UR4, c[0x0][0x370] ;  /* 0x00006e00ff0477ac */ /* 0x000e220008000800 */
[----:B------:R-:W-:Y:S02]  /*00b0*/  IMAD.MOV.U32 R6, RZ, RZ, R0 ;  /* 0x000000ffff067224 */ /* 0x000fe400078e0000 */
[----:B------:R-:W-:Y:S01]  /*00c0*/  IMAD.MOV.U32 R3, RZ, RZ, R2 ;  /* 0x000000ffff037224 */ /* 0x000fe200078e0002 */
[----:B------:R-:W1:Y:S01]  /*00d0*/  LDCU.64 UR6, c[0x0][0x358] ;  /* 0x00006b00ff0677ac */ /* 0x000e620008000a00 */
[----:B------:R-:W2:Y:S01]  /*00e0*/  LDCU UR5, c[0x0][0x390] ;  /* 0x00007200ff0577ac */ /* 0x000ea20008000800 */
[----:B------:R-:W3:Y:S01]  /*00f0*/  LDCU.64 UR12, c[0x0][0x398] ;  /* 0x00007300ff0c77ac */ /* 0x000ee20008000a00 */
[----:B------:R-:W4:Y:S01]  /*0100*/  LDCU.128 UR8, c[0x0][0x380] ;  /* 0x00007000ff0877ac */ /* 0x000f220008000c00 */
[----:B0-----:R-:W-:-:S07]  /*0110*/  IMAD R7, R7, UR4, RZ ;  /* 0x0000000407077c24 */ /* 0x001fce000f8e02ff */
.L_x_30:
[----:B----4-:R-:W-:-:S04]  /*0120*/  IADD3 R8, P0, PT, R3, UR10, RZ ;  /* 0x0000000a03087c10 */ /* 0x010fc8000ff1e0ff */
[----:B------:R-:W-:-:S05]  /*0130*/  IADD3.X R9, PT, PT, R6, UR11, RZ, P0, !PT ;  /* 0x0000000b06097c10 */ /* 0x000fca00087fe4ff */
[----:B-1----:R-:W4:Y:S01]  /*0140*/  LDG.E.U8 R0, desc[UR6][R8.64] ;  /* 0x0000000608007981 */ /* 0x002f22000c1e1100 */
[----:B------:R-:W-:-:S04]  /*0150*/  LEA R4, P0, R3, UR8, 0x3 ;  /* 0x0000000803047c11 */ /* 0x000fc8000f8018ff */
[----:B------:R-:W-:-:S05]  /*0160*/  LEA.HI.X R5, R3, UR9, R6, 0x3, P0 ;  /* 0x0000000903057c11 */ /* 0x000fca00080f1c06 */
[----:B------:R-:W2:Y:S01]  /*0170*/  LDG.E R6, desc[UR6][R4.64+0x4] ;  /* 0x0000040604067981 */ /* 0x000ea2000c1e1900 */
[----:B------:R-:W-:Y:S01]  /*0180*/  IMAD.MOV.U32 R10, RZ, RZ, 0x3b808081 ;  /* 0x3b808081ff0a7424 */ /* 0x000fe200078e00ff */
[----:B------:R-:W-:Y:S01]  /*0190*/  BSSY.RECONVERGENT B0, `(.L_x_26) ;  /* 0x000000f000007945 */ /* 0x000fe20003800200 */
[----:B------:R-:W-:-:S04]  /*01a0*/  IMAD.MOV.U32 R3, RZ, RZ, 0x437f0000 ;  /* 0x437f0000ff037424 */ /* 0x000fc800078e00ff */
[----:B------:R-:W-:-:S04]  /*01b0*/  FFMA R3, R10, -R3, 1 ;  /* 0x3f8000000a037423 */ /* 0x000fc80000000803 */
[----:B------:R-:W-:Y:S01]  /*01c0*/  FFMA R3, R3, R10, 0.0039215688593685626984 ;  /* 0x3b80808103037423 */ /* 0x000fe2000000000a */
[----:B----4-:R-:W-:-:S04]  /*01d0*/  I2FP.F32.U32 R0, R0 ;  /* 0x0000000000007245 */ /* 0x010fc80000201000 */
[----:B------:R-:W0:Y:S01]  /*01e0*/  FCHK P0, R0, 255 ;  /* 0x437f000000007902 */ /* 0x000e220000000000 */
[----:B------:R-:W-:-:S04]  /*01f0*/  FFMA R10, R0, R3, RZ ;  /* 0x00000003000a7223 */ /* 0x000fc800000000ff */
[----:B------:R-:W-:Y:S01]  /*0200*/  FFMA R9, R10, -255, R0 ;  /* 0xc37f00000a097823 */ /* 0x000fe20000000000 */
[----:B--2---:R-:W-:-:S03]  /*0210*/  FMUL R6, R6, UR5 ;  /* 0x0000000506067c20 */ /* 0x004fc60008400000 */
[----:B------:R-:W-:Y:S01]  /*0220*/  FFMA R9, R3, R9, R10 ;  /* 0x0000000903097223 */ /* 0x000fe2000000000a */
[----:B0-----:R-:W-:Y:S06]  /*0230*/  @!P0 BRA `(.L_x_27) ;  /* 0x0000000000108947 */ /* 0x001fec0003800000 */
[----:B------:R-:W-:Y:S01]  /*0240*/  IMAD.MOV.U32 R3, RZ, RZ, 0x437f0000 ;  /* 0x437f0000ff037424 */ /* 0x000fe200078e00ff */
[----:B------:R-:W-:-:S07]  /*0250*/  MOV R8, 0x270 ;  /* 0x0000027000087802 */ /* 0x000fce0000000f00 */
[----:B---3--:R-:W-:Y:S05]  /*0260*/  CALL.REL.NOINC `($__internal_1_$__cuda_sm3x_div_rn_noftz_f32_slowpath) ;  /* 0x0000000000bc7944 */ /* 0x008fea0003c00000 */
[----:B------:R-:W-:-:S07]  /*0270*/  IMAD.MOV.U32 R9, RZ, RZ, R0 ;  /* 0x000000ffff097224 */ /* 0x000fce00078e0000 */
.L_x_27:
[----:B---3--:R-:W-:Y:S05]  /*0280*/  BSYNC.RECONVERGENT B0 ;  /* 0x0000000000007941 */ /* 0x008fea0003800200 */
.L_x_26:
[CC--:B------:R-:W-:Y:S01]  /*0290*/  FSETP.GT.AND P2, PT, |R6|.reuse, |R9|.reuse, PT ;  /* 0x400000090600720b */ /* 0x0c0fe20003f44200 */
[----:B------:R-:W-:Y:S03]  /*02a0*/  BSSY.RECONVERGENT B0, `(.L_x_28) ;  /* 0x000000e000007945 */ /* 0x000fe60003800200 */
[----:B------:R-:W-:Y:S02]  /*02b0*/  FSEL R3, |R6|, |R9|, P2 ;  /* 0x4000000906037208 */ /* 0x000fe40001000200 */
[----:B------:R-:W-:Y:S02]  /*02c0*/  FSEL R0, |R9|, |R6|, P2 ;  /* 0x4000000609007208 */ /* 0x000fe40001000200 */
[----:B------:R-:W0:Y:S08]  /*02d0*/  MUFU.RCP R8, R3 ;  /* 0x0000000300087308 */ /* 0x000e300000001000 */
[----:B------:R-:W1:Y:S01]  /*02e0*/  FCHK P0, R0, R3 ;  /* 0x0000000300007302 */ /* 0x000e620000000000 */
[----:B0-----:R-:W-:-:S04]  /*02f0*/  FFMA R11, -R3, R8, 1 ;  /* 0x3f800000030b7423 */ /* 0x001fc80000000108 */
[----:B------:R-:W-:-:S04]  /*0300*/  FFMA R11, R8, R11, R8 ;  /* 0x0000000b080b7223 */ /* 0x000fc80000000008 */
[----:B------:R-:W-:-:S04]  /*0310*/  FFMA R8, R0, R11, RZ ;  /* 0x0000000b00087223 */ /* 0x000fc800000000ff */
[----:B------:R-:W-:-:S04]  /*0320*/  FFMA R10, -R3, R8, R0 ;  /* 0x00000008030a7223 */ /* 0x000fc80000000100 */
[----:B------:R-:W-:Y:S01]  /*0330*/  FFMA R8, R11, R10, R8 ;  /* 0x0000000a0b087223 */ /* 0x000fe20000000008 */
[----:B-1----:R-:W-:Y:S06]  /*0340*/  @!P0 BRA `(.L_x_29) ;  /* 0x00000000000c8947 */ /* 0x002fec0003800000 */
[----:B------:R-:W-:-:S07]  /*0350*/  MOV R8, 0x370 ;  /* 0x0000037000087802 */ /* 0x000fce0000000f00 */
[----:B------:R-:W-:Y:S05]  /*0360*/  CALL.REL.NOINC `($__internal_1_$__cuda_sm3x_div_rn_noftz_f32_slowpath) ;  /* 0x00000000007c7944 */ /* 0x000fea0003c00000 */
[----:B------:R-:W-:-:S07]  /*0370*/  IMAD.MOV.U32 R8, RZ, RZ, R0 ;  /* 0x000000ffff087224 */ /* 0x000fce00078e0000 */
.L_x_29:
[----:B------:R-:W-:Y:S05]  /*0380*/  BSYNC.RECONVERGENT B0 ;  /* 0x0000000000007941 */ /* 0x000fea0003800200 */
.L_x_28:
[----:B------:R-:W-:Y:S02]  /*0390*/  IMAD.MOV.U32 R11, RZ, RZ, 0x3b33710b ;  /* 0x3b33710bff0b7424 */ /* 0x000fe400078e00ff */
[----:B------:R-:W-:Y:S01]  /*03a0*/  FMUL R0, R8, R8 ;  /* 0x0000000808007220 */ /* 0x000fe20000400000 */
[----:B------:R-:W-:Y:S01]  /*03b0*/  IMAD.MOV.U32 R13, RZ, RZ, 0x3f6ee581 ;  /* 0x3f6ee581ff0d7424 */ /* 0x000fe200078e00ff */
[----:B------:R-:W-:Y:S01]  /*03c0*/  FSETP.NEU.AND P1, PT, |R9|, |R6|, PT ;  /* 0x400000060900720b */ /* 0x000fe20003f2d200 */
[----:B------:R-:W-:Y:S01]  /*03d0*/  FADD R9, |R6|, |R9| ;  /* 0x4000000906097221 */ /* 0x000fe20000000200 */
[----:B------:R-:W-:Y:S01]  /*03e0*/  FFMA R11, R0, R11, -0.015681877732276916504 ;  /* 0xbc807748000b7423 */ /* 0x000fe2000000000b */
[----:B------:R-:W-:-:S03]  /*03f0*/  FSETP.NEU.AND P0, PT, R3, RZ, PT ;  /* 0x000000ff0300720b */ /* 0x000fc60003f0d000 */
[----:B------:R-:W-:-:S04]  /*0400*/  FFMA R11, R0, R11, 0.042200751602649688721 ;  /* 0x3d2cdab2000b7423 */ /* 0x000fc8000000000b */
[----:B------:R-:W-:-:S04]  /*0410*/  FFMA R11, R0, R11, -0.074792981147766113281 ;  /* 0xbd992d10000b7423 */ /* 0x000fc8000000000b */
[----:B------:R-:W-:-:S04]  /*0420*/  FFMA R11, R0, R11, 0.10640415549278259277 ;  /* 0x3dd9ea6c000b7423 */ /* 0x000fc8000000000b */
[----:B------:R-:W-:-:S04]  /*0430*/  FFMA R11, R0, R11, -0.14207722246646881104 ;  /* 0xbe117cb1000b7423 */ /* 0x000fc8000000000b */
[----:B------:R-:W-:-:S04]  /*0440*/  FFMA R11, R0, R11, 0.19993925094604492188 ;  /* 0x3e4cbce0000b7423 */ /* 0x000fc8000000000b */
[----:B------:R-:W-:-:S04]  /*0450*/  FFMA R11, R0, R11, -0.33333197236061096191 ;  /* 0xbeaaaa7d000b7423 */ /* 0x000fc8000000000b */
[----:B------:R-:W-:-:S04]  /*0460*/  FMUL R11, R0, R11 ;  /* 0x0000000b000b7220 */ /* 0x000fc80000400000 */
[----:B------:R-:W-:-:S04]  /*0470*/  FFMA R8, R11, R8, R8 ;  /* 0x000000080b087223 */ /* 0x000fc80000000008 */
[----:B------:R-:W-:-:S05]  /*0480*/  @P2 FFMA R8, R13, 1.6832555532455444336, -R8 ;  /* 0x3fd774eb0d082823 */ /* 0x000fca0000000808 */
[----:B------:R-:W-:-:S04]  /*0490*/  FSEL R8, R8, 0.78539818525314331055, P1 ;  /* 0x3f490fdb08087808 */ /* 0x000fc80000800000 */
[----:B------:R-:W-:Y:S02]  /*04a0*/  FSEL R3, R8, RZ, P0 ;  /* 0x000000ff08037208 */ /* 0x000fe40000000000 */
[----:B------:R-:W-:Y:S02]  /*04b0*/  FSETP.NAN.AND P0, PT, R9, R9, PT ;  /* 0x000000090900720b */ /* 0x000fe40003f08000 */
[----:B------:R-:W-:Y:S01]  /*04c0*/  LOP3.LUT R6, R3, 0x80000000, R6, 0xb8, !PT ;  /* 0x8000000003067812 */ /* 0x000fe200078eb806 */
[----:B------:R-:W-:-:S03]  /*04d0*/  IMAD.IADD R3, R7, 0x1, R2 ;  /* 0x0000000107037824 */ /* 0x000fc600078e0202 */
[----:B------:R-:W-:Y:S01]  /*04e0*/  FSEL R9, R9, R6, P0 ;  /* 0x0000000609097208 */ /* 0x000fe20000000000 */
[--C-:B------:R-:W-:Y:S01]  /*04f0*/  IMAD.MOV.U32 R2, RZ, RZ, R3.reuse ;  /* 0x000000ffff027224 */ /* 0x100fe200078e0003 */
[----:B------:R-:W-:Y:S02]  /*0500*/  ISETP.GE.U32.AND P0, PT, R3, UR12, PT ;  /* 0x0000000c03007c0c */ /* 0x000fe4000bf06070 */
[----:B------:R-:W-:Y:S01]  /*0510*/  SHF.R.S32.HI R6, RZ, 0x1f, R3 ;  /* 0x0000001fff067819 */ /* 0x000fe20000011403 */
[----:B------:R0:W-:Y:S03]  /*0520*/  STG.E desc[UR6][R4.64], R9 ;  /* 0x0000000904007986 */ /* 0x0001e6000c101906 */
[----:B------:R-:W-:-:S13]  /*0530*/  ISETP.GE.U32.AND.EX P0, PT, R6, UR13, PT, P0 ;  /* 0x0000000d06007c0c */ /* 0x000fda000bf06100 */
[----:B0-----:R-:W-:Y:S05]  /*0540*/  @!P0 BRA `(.L_x_30) ;  /* 0xfffffff800f48947 */ /* 0x001fea000383ffff */
[----:B------:R-:W-:Y:S05]  /*0550*/  EXIT ;  /* 0x000000000000794d */ /* 0x000fea0003800000 */
        .weak           $__internal_1_$__cuda_sm3x_div_rn_noftz_f32_slowpath
        .type           $__internal_1_$__cuda_sm3x_div_rn_noftz_f32_slowpath,@function
        .size           $__internal_1_$__cuda_sm3x_div_rn_noftz_f32_slowpath,(.L_x_120 - $__internal_1_$__cuda_sm3x_div_rn_noftz_f32_slowpath)
$__internal_1_$__cuda_sm3x_div_rn_noftz_f32_slowpath:
[--C-:B------:R-:W-:Y:S01]  /*0560*/  SHF.R.U32.HI R11, RZ, 0x17, R3.reuse ;  /* 0x00000017ff0b7819 */ /* 0x100fe20000011603 */
[----:B------:R-:W-:Y:S01]  /*0570*/  BSSY.RECONVERGENT B1, `(.L_x_31) ;  /* 0x0000063000017945 */ /* 0x000fe20003800200 */
[----:B------:R-:W-:Y:S01]  /*0580*/  SHF.R.U32.HI R10, RZ, 0x17, R0 ;  /* 0x00000017ff0a7819 */ /* 0x000fe20000011600 */
[----:B------:R-:W-:Y:S01]  /*0590*/  IMAD.MOV.U32 R13, RZ, RZ, R3 ;  /* 0x000000ffff0d7224 */ /* 0x000fe200078e0003 */
[----:B------:R-:W-:Y:S02]  /*05a0*/  LOP3.LUT R11, R11, 0xff, RZ, 0xc0, !PT ;  /* 0x000000ff0b0b7812 */ /* 0x000fe400078ec0ff */
[----:B------:R-:W-:-:S03]  /*05b0*/  LOP3.LUT R16, R10, 0xff, RZ, 0xc0, !PT ;  /* 0x000000ff0a107812 */ /* 0x000fc600078ec0ff */
[----:B------:R-:W-:Y:S02]  /*05c0*/  VIADD R14, R11, 0xffffffff ;  /* 0xffffffff0b0e7836 */ /* 0x000fe40000000000 */
[----:B------:R-:W-:-:S03]  /*05d0*/  VIADD R12, R16, 0xffffffff ;  /* 0xffffffff100c7836 */ /* 0x000fc60000000000 */
        /* <DEDUP_REMOVED lines=20> */
[----:B------:R-:W-:Y:S02]  /*0720*/  ISETP.GE.AND P0, PT, R12, RZ, PT ;  /* 0x000000ff0c00720c */ /* 0x000fe40003f06270 */
[----:B------:R-:W-:-:S11]  /*0730*/  ISETP.GE.AND P1, PT, R14, RZ, PT ;  /* 0x000000ff0e00720c */ /* 0x000fd60003f26270 */
[----:B------:R-:W-:Y:S02]  /*0740*/  @P0 IMAD.MOV.U32 R10, RZ, RZ, RZ ;  /* 0x000000ffff0a0224 */ /* 0x000fe400078e00ff */
[----:B------:R-:W-:Y:S01]  /*0750*/  @!P0 FFMA R0, R0, 1.84467440737095516160e+19, RZ ;  /* 0x5f80000000008823 */ /* 0x000fe200000000ff */
[----:B------:R-:W-:Y:S02]  /*0760*/  @!P0 IMAD.MOV.U32 R10, RZ, RZ, -0x40 ;  /* 0xffffffc0ff0a8424 */ /* 0x000fe400078e00ff */
[----:B------:R-:W-:Y:S02]  /*0770*/  @!P1 FFMA R13, R3, 1.84467440737095516160e+19, RZ ;  /* 0x5f800000030d9823 */ /* 0x000fe400000000ff */
[----:B------:R-:W-:-:S07]  /*0780*/  @!P1 VIADD R10, R10, 0x40 ;  /* 0x000000400a0a9836 */ /* 0x000fce0000000000 */
.L_x_32:
[----:B------:R-:W-:Y:S01]  /*0790*/  LEA R12, R11, 0xc0800000, 0x17 ;  /* 0xc08000000b0c7811 */ /* 0x000fe200078eb8ff */
[----:B------:R-:W-:Y:S04]  /*07a0*/  BSSY.RECONVERGENT B2, `(.L_x_37) ;  /* 0x0000036000027945 */ /* 0x000fe80003800200 */
[----:B------:R-:W-:Y:S02]  /*07b0*/  IMAD.IADD R13, R13, 0x1, -R12 ;  /* 0x000000010d0d7824 */ /* 0x000fe400078e0a0c */
[----:B------:R-:W-:Y:S02]  /*07c0*/  VIADD R12, R16, 0xffffff81 ;  /* 0xffffff81100c7836 */ /* 0x000fe40000000000 */
[----:B------:R0:W1:Y:S01]  /*07d0*/  MUFU.RCP R14, R13 ;  /* 0x0000000d000e7308 */ /* 0x0000620000001000 */
[----:B------:R-:W-:Y:S01]  /*07e0*/  FADD.FTZ R15, -R13, -RZ ;  /* 0x800000ff0d0f7221 */ /* 0x000fe20000010100 */
[C---:B------:R-:W-:Y:S01]  /*07f0*/  IMAD R0, R12.reuse, -0x800000, R0 ;  /* 0xff8000000c007824 */ /* 0x040fe200078e0200 */
[----:B0-----:R-:W-:-:S05]  /*0800*/  IADD3 R13, PT, PT, R12, 0x7f, -R11 ;  /* 0x0000007f0c0d7810 */ /* 0x001fca0007ffe80b */
[----:B------:R-:W-:Y:S02]  /*0810*/  IMAD.IADD R13, R13, 0x1, R10 ;  /* 0x000000010d0d7824 */ /* 0x000fe400078e020a */
[----:B-1----:R-:W-:-:S04]  /*0820*/  FFMA R17, R14, R15, 1 ;  /* 0x3f8000000e117423 */ /* 0x002fc8000000000f */
        /* <DEDUP_REMOVED lines=8> */
[----:B------:R-:W-:-:S04]  /*08b0*/  IMAD.IADD R16, R11, 0x1, R13 ;  /* 0x000000010b107824 */ /* 0x000fc800078e020d */
[----:B------:R-:W-:-:S05]  /*08c0*/  VIADD R10, R16, 0xffffffff ;  /* 0xffffffff100a7836 */ /* 0x000fca0000000000 */
        /* <DEDUP_REMOVED lines=10> */
[C---:B------:R-:W-:Y:S02]  /*0970*/  VIADD R13, R16.reuse, 0x20 ;  /* 0x00000020100d7836 */ /* 0x040fe40000000000 */
[CCC-:B------:R-:W-:Y:S01]  /*0980*/  FFMA.RM R11, R19.reuse, R15.reuse, R14.reuse ;  /* 0x0000000f130b7223 */ /* 0x1c0fe2000000400e */
[----:B------:R-:W-:Y:S02]  /*0990*/  ISETP.NE.AND P3, PT, R16, RZ, PT ;  /* 0x000000ff1000720c */ /* 0x000fe40003f65270 */
[----:B------:R-:W-:Y:S01]  /*09a0*/  LOP3.LUT R12, R10, 0x7fffff, RZ, 0xc0, !PT ;  /* 0x007fffff0a0c7812 */ /* 0x000fe200078ec0ff */
[----:B------:R-:W-:Y:S01]  /*09b0*/  FFMA.RP R10, R19, R15, R14 ;  /* 0x0000000f130a7223 */ /* 0x000fe2000000800e */
[----:B------:R-:W-:Y:S01]  /*09c0*/  IMAD.MOV R14, RZ, RZ, -R16 ;  /* 0x000000ffff0e7224 */ /* 0x000fe200078e0a10 */
[----:B------:R-:W-:Y:S02]  /*09d0*/  ISETP.NE.AND P1, PT, R16, RZ, PT ;  /* 0x000000ff1000720c */ /* 0x000fe40003f25270 */
[----:B------:R-:W-:-:S02]  /*09e0*/  LOP3.LUT R12, R12, 0x800000, RZ, 0xfc, !PT ;  /* 0x008000000c0c7812 */ /* 0x000fc400078efcff */
[----:B------:R-:W-:Y:S02]  /*09f0*/  FSETP.NEU.FTZ.AND P0, PT, R10, R11, PT ;  /* 0x0000000b0a00720b */ /* 0x000fe40003f1d000 */
[----:B------:R-:W-:Y:S02]  /*0a00*/  SHF.L.U32 R13, R12, R13, RZ ;  /* 0x0000000d0c0d7219 */ /* 0x000fe400000006ff */
[----:B------:R-:W-:Y:S02]  /*0a10*/  SEL R11, R14, RZ, P3 ;  /* 0x000000ff0e0b7207 */ /* 0x000fe40001800000 */
[----:B------:R-:W-:Y:S02]  /*0a20*/  ISETP.NE.AND P1, PT, R13, RZ, P1 ;  /* 0x000000ff0d00720c */ /* 0x000fe40000f25270 */
[----:B------:R-:W-:Y:S02]  /*0a30*/  SHF.R.U32.HI R11, RZ, R11, R12 ;  /* 0x0000000bff0b7219 */ /* 0x000fe4000001160c */
[----:B------:R-:W-:-:S02]  /*0a40*/  PLOP3.LUT P0, PT, P0, P1, PT, 0xf8, 0x8f ;  /* 0x00000000008f781c */ /* 0x000fc40000703f70 */
[----:B------:R-:W-:Y:S02]  /*0a50*/  SHF.R.U32.HI R13, RZ, 0x1, R11 ;  /* 0x00000001ff0d7819 */ /* 0x000fe4000001160b */
[----:B------:R-:W-:-:S04]  /*0a60*/  SEL R10, RZ, 0x1, !P0 ;  /* 0x00000001ff0a7807 */ /* 0x000fc80004000000 */
[----:B------:R-:W-:-:S04]  /*0a70*/  LOP3.LUT R10, R10, 0x1, R13, 0xf8, !PT ;  /* 0x000000010a0a7812 */ /* 0x000fc800078ef80d */
[----:B------:R-:W-:-:S05]  /*0a80*/  LOP3.LUT R10, R10, R11, RZ, 0xc0, !PT ;  /* 0x0000000b0a0a7212 */ /* 0x000fca00078ec0ff */
[----:B------:R-:W-:-:S05]  /*0a90*/  IMAD.IADD R13, R13, 0x1, R10 ;  /* 0x000000010d0d7824 */ /* 0x000fca00078e020a */
[----:B------:R-:W-:Y:S01]  /*0aa0*/  LOP3.LUT R0, R13, R0, RZ, 0xfc, !PT ;  /* 0x000000000d007212 */ /* 0x000fe200078efcff */
[----:B------:R-:W-:Y:S06]  /*0ab0*/  BRA `(.L_x_40) ;  /* 0x0000000000107947 */ /* 0x000fec0003800000 */
.L_x_39:
[----:B------:R-:W-:-:S04]  /*0ac0*/  LOP3.LUT R0, R0, 0x80000000, RZ, 0xc0, !PT ;  /* 0x8000000000007812 */ /* 0x000fc800078ec0ff */
[----:B------:R-:W-:Y:S01]  /*0ad0*/  LOP3.LUT R0, R0, 0x7f800000, RZ, 0xfc, !PT ;  /* 0x7f80000000007812 */ /* 0x000fe200078efcff */
[----:B------:R-:W-:Y:S06]  /*0ae0*/  BRA `(.L_x_40) ;  /* 0x0000000000047947 */ /* 0x000fec0003800000 */
.L_x_38:
[----:B------:R-:W-:-:S07]  /*0af0*/  IMAD R0, R13, 0x800000, R0 ;  /* 0x008000000d007824 */ /* 0x000fce00078e0200 */
.L_x_40:
[----:B------:R-:W-:Y:S05]  /*0b00*/  BSYNC.RECONVERGENT B2 ;  /* 0x0000000000027941 */ /* 0x000fea0003800200 */
.L_x_37:
[----:B------:R-:W-:Y:S05]  /*0b10*/  BRA `(.L_x_41) ;  /* 0x0000000000207947 */ /* 0x000fea0003800000 */
.L_x_36:
[----:B------:R-:W-:-:S04]  /*0b20*/  LOP3.LUT R0, R13, 0x80000000, R0, 0x48, !PT ;  /* 0x800000000d007812 */ /* 0x000fc800078e4800 */
[----:B------:R-:W-:Y:S01]  /*0b30*/  LOP3.LUT R0, R0, 0x7f800000, RZ, 0xfc, !PT ;  /* 0x7f80000000007812 */ /* 0x000fe200078efcff */
[----:B------:R-:W-:Y:S06]  /*0b40*/  BRA `(.L_x_41) ;  /* 0x0000000000147947 */ /* 0x000fec0003800000 */
.L_x_35:
[----:B------:R-:W-:Y:S01]  /*0b50*/  LOP3.LUT R0, R13, 0x80000000, R0, 0x48, !PT ;  /* 0x800000000d007812 */ /* 0x000fe200078e4800 */
[----:B------:R-:W-:Y:S06]  /*0b60*/  BRA `(.L_x_41) ;  /* 0x00000000000c7947 */ /* 0x000fec0003800000 */
.L_x_34:
[----:B------:R-:W0:Y:S01]  /*0b70*/  MUFU.RSQ R0, -QNAN ;  /* 0xffc0000000007908 */ /* 0x000e220000001400 */
[----:B------:R-:W-:Y:S05]  /*0b80*/  BRA `(.L_x_41) ;  /* 0x0000000000047947 */ /* 0x000fea0003800000 */
.L_x_33:
[----:B------:R-:W-:-:S07]  /*0b90*/  FADD.FTZ R0, R0, R3 ;  /* 0x0000000300007221 */ /* 0x000fce0000010000 */
.L_x_41:
[----:B------:R-:W-:Y:S05]  /*0ba0*/  BSYNC.RECONVERGENT B1 ;  /* 0x0000000000017941 */ /* 0x000fea0003800200 */
.L_x_31:
[----:B------:R-:W-:Y:S02]  /*0bb0*/  IMAD.MOV.U32 R10, RZ, RZ, R8 ;  /* 0x000000ffff0a7224 */ /* 0x000fe400078e0008 */
[----:B------:R-:W-:-:S04]  /*0bc0*/  IMAD.MOV.U32 R11, RZ, RZ, 0x0 ;  /* 0x00000000ff0b7424 */ /* 0x000fc800078e00ff */
[----:B0-----:R-:W-:Y:S05]  /*0bd0*/  RET.REL.NODEC R10 `(_Z5phaseP6float2Phfm) ;  /* 0xfffffff40a087950 */ /* 0x001fea0003c3ffff */
.L_x_42:
        /* <DEDUP_REMOVED lines=10> */
.L_x_120:


//--------------------- .text._Z8hadamardP6float2S0_m --------------------------
	.section	.text._Z8hadamardP6float2S0_m,"ax",@progbits
	.align	128
        .global         _Z8hadamardP6float2S0_m
        .type           _Z8hadamardP6float2S0_m,@function
        .size           _Z8hadamardP6float2S0_m,(.L_x_128 - _Z8hadamardP6float2S0_m)
        .other          _Z8hadamardP6float2S0_m,@"STO_CUDA_ENTRY STV_DEFAULT"
_Z8hadamardP6float2S0_m:
.text._Z8hadamardP6float2S0_m:
        /* <DEDUP_REMOVED lines=14> */
[----:B------:R-:W2:Y:S01]  /*00e0*/  LDCU.128 UR12, c[0x0][0x380] ;  /* 0x00007000ff0c77ac */ /* 0x000ea20008000c00 */
[----:B0-----:R-:W-:-:S07]  /*00f0*/  IMAD R7, R7, UR4, RZ ;  /* 0x0000000407077c24 */ /* 0x001fce000f8e02ff */
.L_x_43:
[C---:B------:R-:W-:Y:S01]  /*0100*/  IMAD.SHL.U32 R2, R6.reuse, 0x8, RZ ;  /* 0x0000000806027824 */ /* 0x040fe200078e00ff */
[----:B------:R-:W-:-:S04]  /*0110*/  SHF.L.U64.HI R3, R6, 0x3, R9 ;  /* 0x0000000306037819 */ /* 0x000fc80000010209 */
[C---:B--2---:R-:W-:Y:S02]  /*0120*/  IADD3 R4, P0, PT, R2.reuse, UR12, RZ ;  /* 0x0000000c02047c10 */ /* 0x044fe4000ff1e0ff */
[----:B------:R-:W-:Y:S02]  /*0130*/  IADD3 R2, P1, PT, R2, UR14, RZ ;  /* 0x0000000e02027c10 */ /* 0x000fe4000ff3e0ff */
[C---:B------:R-:W-:Y:S02]  /*0140*/  IADD3.X R5, PT, PT, R3.reuse, UR13, RZ, P0, !PT ;  /* 0x0000000d03057c10 */ /* 0x040fe400087fe4ff */
[----:B------:R-:W-:-:S04]  /*0150*/  IADD3.X R3, PT, PT, R3, UR15, RZ, P1, !PT ;  /* 0x0000000f03037c10 */ /* 0x000fc80008ffe4ff */
[----:B-1----:R-:W2:Y:S04]  /*0160*/  LDG.E.64 R4, desc[UR6][R4.64] ;  /* 0x0000000604047981 */ /* 0x002ea8000c1e1b00 */
[----:B------:R-:W2:Y:S02]  /*0170*/  LDG.E.64 R8, desc[UR6][R2.64] ;  /* 0x0000000602087981 */ /* 0x000ea4000c1e1b00 */
[-C--:B--2---:R-:W-:Y:S01]  /*0180*/  FMUL R11, R5, R9.reuse ;  /* 0x00000009050b7220 */ /* 0x084fe20000400000 */
[----:B------:R-:W-:-:S03]  /*0190*/  FMUL R6, R4, R9 ;  /* 0x0000000904067220 */ /* 0x000fc60000400000 */
[-C--:B------:R-:W-:Y:S01]  /*01a0*/  FFMA R10, R4, R8.reuse, -R11 ;  /* 0x00000008040a7223 */ /* 0x080fe2000000080b */
[----:B------:R-:W-:Y:S01]  /*01b0*/  FFMA R11, R5, R8, R6 ;  /* 0x00000008050b7223 */ /* 0x000fe20000000006 */
[----:B------:R-:W-:-:S04]  /*01c0*/  IMAD.IADD R6, R7, 0x1, R0 ;  /* 0x0000000107067824 */ /* 0x000fc800078e0200 */
[----:B------:R0:W-:Y:S01]  /*01d0*/  STG.E.64 desc[UR6][R2.64], R10 ;  /* 0x0000000a02007986 */ /* 0x0001e2000c101b06 */
[----:B------:R-:W-:Y:S01]  /*01e0*/  ISETP.GE.U32.AND P0, PT, R6, UR8, PT ;  /* 0x0000000806007c0c */ /* 0x000fe2000bf06070 */
[--C-:B------:R-:W-:Y:S01]  /*01f0*/  IMAD.MOV.U32 R0, RZ, RZ, R6.reuse ;  /* 0x000000ffff007224 */ /* 0x100fe200078e0006 */
[----:B------:R-:W-:-:S04]  /*0200*/  SHF.R.S32.HI R9, RZ, 0x1f, R6 ;  /* 0x0000001fff097819 */ /* 0x000fc80000011406 */
[----:B------:R-:W-:-:S13]  /*0210*/  ISETP.GE.U32.AND.EX P0, PT, R9, UR9, PT, P0 ;  /* 0x0000000909007c0c */ /* 0x000fda000bf06100 */
[----:B0-----:R-:W-:Y:S05]  /*0220*/  @!P0 BRA `(.L_x_43) ;  /* 0xfffffffc00b48947 */ /* 0x001fea000383ffff */
[----:B------:R-:W-:Y:S05]  /*0230*/  EXIT ;  /* 0x000000000000794d */ /* 0x000fea0003800000 */
.L_x_44:
        /* <DEDUP_REMOVED lines=12> */
.L_x_128:


//--------------------- .text._Z8populateP6float2Phfm --------------------------
	.section	.text._Z8populateP6float2Phfm,"ax",@progbits
	.align	128
        .global         _Z8populateP6float2Phfm
        .type           _Z8populateP6float2Phfm,@function
        .size           _Z8populateP6float2Phfm,(.L_x_121 - _Z8populateP6float2Phfm)
        .other          _Z8populateP6float2Phfm,@"STO_CUDA_ENTRY STV_DEFAULT"
_Z8populateP6float2Phfm:
.text._Z8populateP6float2Phfm:
        /* <DEDUP_REMOVED lines=11> */
[----:B------:R-:W-:Y:S01]  /*00b0*/  IMAD.MOV.U32 R5, RZ, RZ, R3 ;  /* 0x000000ffff057224 */ /* 0x000fe200078e0003 */
[----:B------:R-:W1:Y:S01]  /*00c0*/  LDCU.64 UR6, c[0x0][0x358] ;  /* 0x00006b00ff0677ac */ /* 0x000e620008000a00 */
[----:B------:R-:W2:Y:S01]  /*00d0*/  LDCU UR5, c[0x0][0x390] ;  /* 0x00007200ff0577ac */ /* 0x000ea20008000800 */
[----:B------:R-:W3:Y:S01]  /*00e0*/  LDCU.64 UR12, c[0x0][0x398] ;  /* 0x00007300ff0c77ac */ /* 0x000ee20008000a00 */
[----:B------:R-:W4:Y:S01]  /*00f0*/  LDCU.64 UR8, c[0x0][0x388] ;  /* 0x00007100ff0877ac */ /* 0x000f220008000a00 */
[----:B0-----:R-:W-:Y:S01]  /*0100*/  IMAD R4, R4, UR4, RZ ;  /* 0x0000000404047c24 */ /* 0x001fe2000f8e02ff */
[----:B------:R-:W0:Y:S06]  /*0110*/  LDCU.64 UR10, c[0x0][0x380] ;  /* 0x00007000ff0a77ac */ /* 0x000e2c0008000a00 */
.L_x_47:
[----:B----4-:R-:W-:-:S04]  /*0120*/  IADD3 R6, P0, PT, R5, UR8, RZ ;  /* 0x0000000805067c10 */ /* 0x010fc8000ff1e0ff */
[----:B------:R-:W-:-:S05]  /*0130*/  IADD3.X R7, PT, PT, R2, UR9, RZ, P0, !PT ;  /* 0x0000000902077c10 */ /* 0x000fca00087fe4ff */
[----:B-1----:R-:W4:Y:S01]  /*0140*/  LDG.E.U8 R0, desc[UR6][R6.64] ;  /* 0x0000000606007981 */ /* 0x002f22000c1e1100 */
[----:B------:R-:W-:Y:S01]  /*0150*/  IMAD.MOV.U32 R9, RZ, RZ, 0x3b808081 ;  /* 0x3b808081ff097424 */ /* 0x000fe200078e00ff */
[----:B------:R-:W-:Y:S01]  /*0160*/  BSSY.RECONVERGENT B1, `(.L_x_45) ;  /* 0x000000d000017945 */ /* 0x000fe20003800200 */
[----:B------:R-:W-:-:S04]  /*0170*/  IMAD.MOV.U32 R8, RZ, RZ, 0x437f0000 ;  /* 0x437f0000ff087424 */ /* 0x000fc800078e00ff */
[----:B------:R-:W-:-:S04]  /*0180*/  FFMA R8, R9, -R8, 1 ;  /* 0x3f80000009087423 */ /* 0x000fc80000000808 */
[----:B------:R-:W-:Y:S01]  /*0190*/  FFMA R9, R8, R9, 0.0039215688593685626984 ;  /* 0x3b80808108097423 */ /* 0x000fe20000000009 */
[----:B----4-:R-:W-:-:S04]  /*01a0*/  I2FP.F32.U32 R0, R0 ;  /* 0x0000000000007245 */ /* 0x010fc80000201000 */
[----:B------:R-:W1:Y:S01]  /*01b0*/  FCHK P0, R0, 255 ;  /* 0x437f000000007902 */ /* 0x000e620000000000 */
[----:B------:R-:W-:-:S04]  /*01c0*/  FFMA R8, R0, R9, RZ ;  /* 0x0000000900087223 */ /* 0x000fc800000000ff */
[----:B------:R-:W-:-:S04]  /*01d0*/  FFMA R10, R8, -255, R0 ;  /* 0xc37f0000080a7823 */ /* 0x000fc80000000000 */
[----:B------:R-:W-:Y:S01]  /*01e0*/  FFMA R8, R9, R10, R8 ;  /* 0x0000000a09087223 */ /* 0x000fe20000000008 */
[----:B-1----:R-:W-:Y:S06]  /*01f0*/  @!P0 BRA `(.L_x_46) ;  /* 0x00000000000c8947 */ /* 0x002fec0003800000 */
[----:B------:R-:W-:-:S07]  /*0200*/  MOV R6, 0x220 ;  /* 0x0000022000067802 */ /* 0x000fce0000000f00 */
[----:B0-23--:R-:W-:Y:S05]  /*0210*/  CALL.REL.NOINC `($__internal_2_$__cuda_sm3x_div_rn_noftz_f32_slowpath) ;  /* 0x0000000000387944 */ /* 0x00dfea0003c00000 */
[----:B------:R-:W-:-:S07]  /*0220*/  IMAD.MOV.U32 R8, RZ, RZ, R0 ;  /* 0x000000ffff087224 */ /* 0x000fce00078e0000 */
.L_x_46:
[----:B0-23--:R-:W-:Y:S05]  /*0230*/  BSYNC.RECONVERGENT B1 ;  /* 0x0000000000017941 */ /* 0x00dfea0003800200 */
.L_x_45:
[C---:B------:R-:W-:Y:S01]  /*0240*/  LEA R6, P0, R5.reuse, UR10, 0x3 ;  /* 0x0000000a05067c11 */ /* 0x040fe2000f8018ff */
[----:B------:R-:W-:Y:S01]  /*0250*/  FADD R8, R8, UR5 ;  /* 0x0000000508087e21 */ /* 0x000fe20008000000 */
[----:B------:R-:W-:Y:S02]  /*0260*/  IMAD.MOV.U32 R9, RZ, RZ, RZ ;  /* 0x000000ffff097224 */ /* 0x000fe400078e00ff */
[----:B------:R-:W-:Y:S01]  /*0270*/  LEA.HI.X R7, R5, UR11, R2, 0x3, P0 ;  /* 0x0000000b05077c11 */ /* 0x000fe200080f1c02 */
        /* <DEDUP_REMOVED lines=8> */
        .weak           $__internal_2_$__cuda_sm3x_div_rn_noftz_f32_slowpath
        .type           $__internal_2_$__cuda_sm3x_div_rn_noftz_f32_slowpath,@function
        .size           $__internal_2_$__cuda_sm3x_div_rn_noftz_f32_slowpath,(.L_x_121 - $__internal_2_$__cuda_sm3x_div_rn_noftz_f32_slowpath)
$__internal_2_$__cuda_sm3x_div_rn_noftz_f32_slowpath:
[--C-:B------:R-:W-:Y:S01]  /*0300*/  SHF.R.U32.HI R7, RZ, 0x17, R0.reuse ;  /* 0x00000017ff077819 */ /* 0x100fe20000011600 */
[----:B------:R-:W-:Y:S04]  /*0310*/  BSSY.RECONVERGENT B0, `(.L_x_48) ;  /* 0x000005c000007945 */ /* 0x000fe80003800200 */
[----:B------:R-:W-:Y:S01]  /*0320*/  BSSY.RELIABLE B2, `(.L_x_49) ;  /* 0x000001a000027945 */ /* 0x000fe20003800100 */
[----:B------:R-:W-:Y:S01]  /*0330*/  LOP3.LUT R9, R7, 0xff, RZ, 0xc0, !PT ;  /* 0x000000ff07097812 */ /* 0x000fe200078ec0ff */
[----:B------:R-:W-:-:S04]  /*0340*/  IMAD.MOV.U32 R7, RZ, RZ, R0 ;  /* 0x000000ffff077224 */ /* 0x000fc800078e0000 */
[----:B------:R-:W-:-:S05]  /*0350*/  VIADD R10, R9, 0xffffffff ;  /* 0xffffffff090a7836 */ /* 0x000fca0000000000 */
[----:B------:R-:W-:-:S13]  /*0360*/  ISETP.GT.U32.OR P0, PT, R10, 0xfd, !PT ;  /* 0x000000fd0a00780c */ /* 0x000fda0007f04470 */
[----:B------:R-:W-:Y:S01]  /*0370*/  @!P0 IMAD.MOV.U32 R8, RZ, RZ, RZ ;  /* 0x000000ffff088224 */ /* 0x000fe200078e00ff */
[----:B------:R-:W-:Y:S06]  /*0380*/  @!P0 BRA `(.L_x_50) ;  /* 0x00000000004c8947 */ /* 0x000fec0003800000 */
[----:B------:R-:W-:-:S13]  /*0390*/  FSETP.GTU.FTZ.AND P0, PT, |R0|, +INF , PT ;  /* 0x7f8000000000780b */ /* 0x000fda0003f1c200 */
[----:B------:R-:W-:Y:S05]  /*03a0*/  @P0 BREAK.RELIABLE B2 ;  /* 0x0000000000020942 */ /* 0x000fea0003800100 */
[----:B------:R-:W-:Y:S05]  /*03b0*/  @P0 BRA `(.L_x_51) ;  /* 0x0000000400400947 */ /* 0x000fea0003800000 */
[----:B------:R-:W-:-:S05]  /*03c0*/  IMAD.MOV.U32 R8, RZ, RZ, 0x437f0000 ;  /* 0x437f0000ff087424 */ /* 0x000fca00078e00ff */
[----:B------:R-:W-:-:S13]  /*03d0*/  LOP3.LUT P0, RZ, R8, 0x7fffffff, R7, 0xc8, !PT ;  /* 0x7fffffff08ff7812 */ /* 0x000fda000780c807 */
[----:B------:R-:W-:Y:S05]  /*03e0*/  @!P0 BREAK.RELIABLE B2 ;  /* 0x0000000000028942 */ /* 0x000fea0003800100 */
[----:B------:R-:W-:Y:S05]  /*03f0*/  @!P0 BRA `(.L_x_52) ;  /* 0x0000000400288947 */ /* 0x000fea0003800000 */
[----:B------:R-:W-:-:S13]  /*0400*/  LOP3.LUT P0, RZ, R7, 0x7fffffff, RZ, 0xc0, !PT ;  /* 0x7fffffff07ff7812 */ /* 0x000fda000780c0ff */
[----:B------:R-:W-:Y:S05]  /*0410*/  @!P0 BREAK.RELIABLE B2 ;  /* 0x0000000000028942 */ /* 0x000fea0003800100 */
[----:B------:R-:W-:Y:S05]  /*0420*/  @!P0 BRA `(.L_x_53) ;  /* 0x0000000400148947 */ /* 0x000fea0003800000 */
[----:B------:R-:W-:Y:S02]  /*0430*/  FSETP.NEU.FTZ.AND P1, PT, |R0|, +INF , PT ;  /* 0x7f8000000000780b */ /* 0x000fe40003f3d200 */
[----:B------:R-:W-:-:S04]  /*0440*/  LOP3.LUT P0, RZ, R8, 0x7fffffff, RZ, 0xc0, !PT ;  /* 0x7fffffff08ff7812 */ /* 0x000fc8000780c0ff */
[----:B------:R-:W-:-:S13]  /*0450*/  PLOP3.LUT P0, PT, P1, P0, PT, 0x2f, 0xf2 ;  /* 0x0000000000f2781c */ /* 0x000fda0000f00577 */
[----:B------:R-:W-:Y:S05]  /*0460*/  @P0 BREAK.RELIABLE B2 ;  /* 0x0000000000020942 */ /* 0x000fea0003800100 */
[----:B------:R-:W-:Y:S05]  /*0470*/  @P0 BRA `(.L_x_54) ;  /* 0x0000000000f40947 */ /* 0x000fea0003800000 */
[----:B------:R-:W-:-:S13]  /*0480*/  ISETP.GE.AND P0, PT, R10, RZ, PT ;  /* 0x000000ff0a00720c */ /* 0x000fda0003f06270 */
[----:B------:R-:W-:Y:S02]  /*0490*/  @P0 IMAD.MOV.U32 R8, RZ, RZ, RZ ;  /* 0x000000ffff080224 */ /* 0x000fe400078e00ff */
[----:B------:R-:W-:Y:S01]  /*04a0*/  @!P0 FFMA R7, R0, 1.84467440737095516160e+19, RZ ;  /* 0x5f80000000078823 */ /* 0x000fe200000000ff */
[----:B------:R-:W-:-:S07]  /*04b0*/  @!P0 IMAD.MOV.U32 R8, RZ, RZ, -0x40 ;  /* 0xffffffc0ff088424 */ /* 0x000fce00078e00ff */
.L_x_50:
[----:B------:R-:W-:Y:S05]  /*04c0*/  BSYNC.RELIABLE B2 ;  /* 0x0000000000027941 */ /* 0x000fea0003800100 */
.L_x_49:
[----:B------:R-:W-:Y:S01]  /*04d0*/  UMOV UR4, 0x437f0000 ;  /* 0x437f000000047882 */ /* 0x000fe20000000000 */
[----:B------:R-:W-:Y:S01]  /*04e0*/  VIADD R9, R9, 0xffffff81 ;  /* 0xffffff8109097836 */ /* 0x000fe20000000000 */
[----:B------:R-:W-:Y:S01]  /*04f0*/  UIADD3 UR4, UPT, UPT, UR4, -0x3800000, URZ ;  /* 0xfc80000004047890 */ /* 0x000fe2000fffe0ff */
[----:B------:R-:W-:Y:S02]  /*0500*/  BSSY.RECONVERGENT B2, `(.L_x_55) ;  /* 0x0000033000027945 */ /* 0x000fe40003800200 */
[----:B------:R-:W-:Y:S01]  /*0510*/  IMAD R0, R9, -0x800000, R7 ;  /* 0xff80000009007824 */ /* 0x000fe200078e0207 */
[----:B------:R-:W-:Y:S02]  /*0520*/  IADD3 R8, PT, PT, R8, -0x7, R9 ;  /* 0xfffffff908087810 */ /* 0x000fe40007ffe009 */
[----:B------:R-:W-:-:S03]  /*0530*/  FADD.FTZ R11, -RZ, -UR4 ;  /* 0x80000004ff0b7e21 */ /* 0x000fc60008010100 */
[----:B------:R-:W0:Y:S02]  /*0540*/  MUFU.RCP R10, UR4 ;  /* 0x00000004000a7d08 */ /* 0x000e240008001000 */
        /* <DEDUP_REMOVED lines=21> */
[-CC-:B------:R-:W-:Y:S01]  /*06a0*/  FFMA.RM R8, R13, R11.reuse, R10.reuse ;  /* 0x0000000b0d087223 */ /* 0x180fe2000000400a */
[C---:B------:R-:W-:Y:S02]  /*06b0*/  ISETP.NE.AND P2, PT, R12.reuse, RZ, PT ;  /* 0x000000ff0c00720c */ /* 0x040fe40003f45270 */
[C---:B------:R-:W-:Y:S02]  /*06c0*/  ISETP.NE.AND P1, PT, R12.reuse, RZ, PT ;  /* 0x000000ff0c00720c */ /* 0x040fe40003f25270 */
[----:B------:R-:W-:Y:S01]  /*06d0*/  LOP3.LUT R9, R7, 0x7fffff, RZ, 0xc0, !PT ;  /* 0x007fffff07097812 */ /* 0x000fe200078ec0ff */
[----:B------:R-:W-:Y:S01]  /*06e0*/  FFMA.RP R7, R13, R11, R10 ;  /* 0x0000000b0d077223 */ /* 0x000fe2000000800a */
[----:B------:R-:W-:Y:S02]  /*06f0*/  VIADD R10, R12, 0x20 ;  /* 0x000000200c0a7836 */ /* 0x000fe40000000000 */
[----:B------:R-:W-:Y:S01]  /*0700*/  LOP3.LUT R9, R9, 0x800000, RZ, 0xfc, !PT ;  /* 0x0080000009097812 */ /* 0x000fe200078efcff */
[----:B------:R-:W-:Y:S01]  /*0710*/  IMAD.MOV R11, RZ, RZ, -R12 ;  /* 0x000000ffff0b7224 */ /* 0x000fe200078e0a0c */
[----:B------:R-:W-:-:S02]  /*0720*/  FSETP.NEU.FTZ.AND P0, PT, R7, R8, PT ;  /* 0x000000080700720b */ /* 0x000fc40003f1d000 */
[----:B------:R-:W-:Y:S02]  /*0730*/  SHF.L.U32 R10, R9, R10, RZ ;  /* 0x0000000a090a7219 */ /* 0x000fe400000006ff */
[----:B------:R-:W-:Y:S02]  /*0740*/  SEL R8, R11, RZ, P2 ;  /* 0x000000ff0b087207 */ /* 0x000fe40001000000 */
[----:B------:R-:W-:Y:S02]  /*0750*/  ISETP.NE.AND P1, PT, R10, RZ, P1 ;  /* 0x000000ff0a00720c */ /* 0x000fe40000f25270 */
[----:B------:R-:W-:Y:S02]  /*0760*/  SHF.R.U32.HI R8, RZ, R8, R9 ;  /* 0x00000008ff087219 */ /* 0x000fe40000011609 */
[----:B------:R-:W-:Y:S02]  /*0770*/  PLOP3.LUT P0, PT, P0, P1, PT, 0xf8, 0x8f ;  /* 0x00000000008f781c */ /* 0x000fe40000703f70 */
[----:B------:R-:W-:-:S02]  /*0780*/  SHF.R.U32.HI R10, RZ, 0x1, R8 ;  /* 0x00000001ff0a7819 */ /* 0x000fc40000011608 */
[----:B------:R-:W-:-:S04]  /*0790*/  SEL R7, RZ, 0x1, !P0 ;  /* 0x00000001ff077807 */ /* 0x000fc80004000000 */
[----:B------:R-:W-:-:S04]  /*07a0*/  LOP3.LUT R7, R7, 0x1, R10, 0xf8, !PT ;  /* 0x0000000107077812 */ /* 0x000fc800078ef80a */
[----:B------:R-:W-:-:S05]  /*07b0*/  LOP3.LUT R7, R7, R8, RZ, 0xc0, !PT ;  /* 0x0000000807077212 */ /* 0x000fca00078ec0ff */
[----:B------:R-:W-:-:S05]  /*07c0*/  IMAD.IADD R7, R10, 0x1, R7 ;  /* 0x000000010a077824 */ /* 0x000fca00078e0207 */
[----:B------:R-:W-:Y:S01]  /*07d0*/  LOP3.LUT R0, R7, R0, RZ, 0xfc, !PT ;  /* 0x0000000007007212 */ /* 0x000fe200078efcff */
[----:B------:R-:W-:Y:S06]  /*07e0*/  BRA `(.L_x_58) ;  /* 0x0000000000107947 */ /* 0x000fec0003800000 */
.L_x_57:
[----:B------:R-:W-:-:S04]  /*07f0*/  LOP3.LUT R0, R0, 0x80000000, RZ, 0xc0, !PT ;  /* 0x8000000000007812 */ /* 0x000fc800078ec0ff */
[----:B------:R-:W-:Y:S01]  /*0800*/  LOP3.LUT R0, R0, 0x7f800000, RZ, 0xfc, !PT ;  /* 0x7f80000000007812 */ /* 0x000fe200078efcff */
[----:B------:R-:W-:Y:S06]  /*0810*/  BRA `(.L_x_58) ;  /* 0x0000000000047947 */ /* 0x000fec0003800000 */
.L_x_56:
[----:B------:R-:W-:-:S07]  /*0820*/  IMAD R0, R8, 0x800000, R0 ;  /* 0x0080000008007824 */ /* 0x000fce00078e0200 */
.L_x_58:
[----:B------:R-:W-:Y:S05]  /*0830*/  BSYNC.RECONVERGENT B2 ;  /* 0x0000000000027941 */ /* 0x000fea0003800200 */
.L_x_55:
[----:B------:R-:W-:Y:S05]  /*0840*/  BRA `(.L_x_59) ;  /* 0x0000000000207947 */ /* 0x000fea0003800000 */
.L_x_54:
[----:B------:R-:W-:-:S04]  /*0850*/  LOP3.LUT R0, R8, 0x80000000, R7, 0x48, !PT ;  /* 0x8000000008007812 */ /* 0x000fc800078e4807 */
[----:B------:R-:W-:Y:S01]  /*0860*/  LOP3.LUT R0, R0, 0x7f800000, RZ, 0xfc, !PT ;  /* 0x7f80000000007812 */ /* 0x000fe200078efcff */
[----:B------:R-:W-:Y:S06]  /*0870*/  BRA `(.L_x_59) ;  /* 0x0000000000147947 */ /* 0x000fec0003800000 */
.L_x_53:
[----:B------:R-:W-:Y:S01]  /*0880*/  LOP3.LUT R0, R8, 0x80000000, R7, 0x48, !PT ;  /* 0x8000000008007812 */ /* 0x000fe200078e4807 */
[----:B------:R-:W-:Y:S06]  /*0890*/  BRA `(.L_x_59) ;  /* 0x00000000000c7947 */ /* 0x000fec0003800000 */
.L_x_52:
[----:B------:R-:W0:Y:S01]  /*08a0*/  MUFU.RSQ R0, -QNAN ;  /* 0xffc0000000007908 */ /* 0x000e220000001400 */
[----:B------:R-:W-:Y:S05]  /*08b0*/  BRA `(.L_x_59) ;  /* 0x0000000000047947 */ /* 0x000fea0003800000 */
.L_x_51:
[----:B------:R-:W-:-:S07]  /*08c0*/  FADD.FTZ R0, R0, 255 ;  /* 0x437f000000007421 */ /* 0x000fce0000010000 */
.L_x_59:
[----:B------:R-:W-:Y:S05]  /*08d0*/  BSYNC.RECONVERGENT B0 ;  /* 0x0000000000007941 */ /* 0x000fea0003800200 */
.L_x_48:
[----:B------:R-:W-:-:S04]  /*08e0*/  IMAD.MOV.U32 R7, RZ, RZ, 0x0 ;  /* 0x00000000ff077424 */ /* 0x000fc800078e00ff */
[----:B0-----:R-:W-:Y:S05]  /*08f0*/  RET.REL.NODEC R6 `(_Z8populateP6float2Phfm) ;  /* 0xfffffff406c07950 */ /* 0x001fea0003c3ffff */
.L_x_60:
        /* <DEDUP_REMOVED lines=16> */
.L_x_121:


//--------------------- .text._Z8fftshiftP6float2mm --------------------------
	.section	.text._Z8fftshiftP6float2mm,"ax",@progbits
	.align	128
        .global         _Z8fftshiftP6float2mm
        .type           _Z8fftshiftP6float2mm,@function
        .size           _Z8fftshiftP6float2mm,(.L_x_122 - _Z8fftshiftP6float2mm)
        .other          _Z8fftshiftP6float2mm,@"STO_CUDA_ENTRY STV_DEFAULT"
_Z8fftshiftP6float2mm:
.text._Z8fftshiftP6float2mm:
[----:B------:R-:W-:Y:S08]  /*0000*/  LDC R1, c[0x0][0x37c] ;  /* 0x0000df00ff017b82 */ /* 0x000ff00000000800 */
[----:B------:R-:W0:Y:S01]  /*0010*/  LDC.64 R14, c[0x0][0x388] ;  /* 0x0000e200ff0e7b82 */ /* 0x000e220000000a00 */
[----:B------:R-:W1:Y:S01]  /*0020*/  S2R R0, SR_TID.X ;  /* 0x0000000000007919 */ /* 0x000e620000002100 */
[----:B------:R-:W0:Y:S06]  /*0030*/  LDCU.64 UR4, c[0x0][0x390] ;  /* 0x00007200ff0477ac */ /* 0x000e2c0008000a00 */
[----:B------:R-:W1:Y:S08]  /*0040*/  S2UR UR6, SR_CTAID.X ;  /* 0x00000000000679c3 */ /* 0x000e700000002500 */
[----:B------:R-:W1:Y:S01]  /*0050*/  LDC R9, c[0x0][0x360] ;  /* 0x0000d800ff097b82 */ /* 0x000e620000000800 */
[----:B0-----:R-:W-:-:S02]  /*0060*/  IMAD R4, R14, UR5, RZ ;  /* 0x000000050e047c24 */ /* 0x001fc4000f8e02ff */
[----:B------:R-:W-:-:S04]  /*0070*/  IMAD.WIDE.U32 R2, R14, UR4, RZ ;  /* 0x000000040e027c25 */ /* 0x000fc8000f8e00ff */
[----:B------:R-:W-:-:S04]  /*0080*/  IMAD R5, R15, UR4, R4 ;  /* 0x000000040f057c24 */ /* 0x000fc8000f8e0204 */
[----:B------:R-:W-:Y:S02]  /*0090*/  IMAD.IADD R3, R3, 0x1, R5 ;  /* 0x0000000103037824 */ /* 0x000fe400078e0205 */
[----:B-1----:R-:W-:-:S03]  /*00a0*/  IMAD R7, R9, UR6, R0 ;  /* 0x0000000609077c24 */ /* 0x002fc6000f8e0200 */
[--C-:B------:R-:W-:Y:S02]  /*00b0*/  SHF.R.U64 R0, R2, 0x1, R3.reuse ;  /* 0x0000000102007819 */ /* 0x100fe40000001203 */
[----:B------:R-:W-:Y:S02]  /*00c0*/  SHF.R.U32.HI R2, RZ, 0x1, R3 ;  /* 0x00000001ff027819 */ /* 0x000fe40000011603 */
[----:B------:R-:W-:Y:S02]  /*00d0*/  SHF.R.S32.HI R5, RZ, 0x1f, R7 ;  /* 0x0000001fff057819 */ /* 0x000fe40000011407 */
[----:B------:R-:W-:-:S04]  /*00e0*/  ISETP.GT.U32.AND P0, PT, R0, R7, PT ;  /* 0x000000070000720c */ /* 0x000fc80003f04070 */
[----:B------:R-:W-:-:S13]  /*00f0*/  ISETP.GT.U32.AND.EX P0, PT, R2, R5, PT, P0 ;  /* 0x000000050200720c */ /* 0x000fda0003f04100 */
[----:B------:R-:W-:Y:S05]  /*0100*/  @!P0 EXIT ;  /* 0x000000000000894d */ /* 0x000fea0003800000 */
[----:B------:R-:W0:Y:S01]  /*0110*/  LDC.64 R10, c[0x0][0x380] ;  /* 0x0000e000ff0a7b82 */ /* 0x000e220000000a00 */
[----:B------:R-:W1:Y:S01]  /*0120*/  LDCU UR6, c[0x0][0x370] ;  /* 0x00006e00ff0677ac */ /* 0x000e620008000800 */
[----:B------:R-:W-:Y:S01]  /*0130*/  SHF.R.U64 R3, R14, 0x1, R15 ;  /* 0x000000010e037819 */ /* 0x000fe2000000120f */
[----:B------:R-:W-:Y:S01]  /*0140*/  IMAD.MOV.U32 R6, RZ, RZ, R7 ;  /* 0x000000ffff067224 */ /* 0x000fe200078e0007 */
[----:B------:R-:W-:Y:S01]  /*0150*/  SHF.R.U32.HI R4, RZ, 0x1, R15 ;  /* 0x00000001ff047819 */ /* 0x000fe2000001160f */
[----:B------:R-:W-:Y:S01]  /*0160*/  USHF.R.U64 UR4, UR4, 0x1, UR5 ;  /* 0x0000000104047899 */ /* 0x000fe20008001205 */
[----:B------:R-:W2:Y:S02]  /*0170*/  LDCU.64 UR8, c[0x0][0x358] ;  /* 0x00006b00ff0877ac */ /* 0x000ea40008000a00 */
[----:B------:R-:W3:Y:S01]  /*0180*/  LDC.64 R12, c[0x0][0x388] ;  /* 0x0000e200ff0c7b82 */ /* 0x000ee20000000a00 */
[----:B------:R-:W4:Y:S01]  /*0190*/  LDCU UR10, c[0x0][0x38c] ;  /* 0x00007180ff0a77ac */ /* 0x000f220008000800 */
[----:B------:R-:W0:Y:S01]  /*01a0*/  LDCU UR11, c[0x0][0x388] ;  /* 0x00007100ff0b77ac */ /* 0x000e220008000800 */
[----:B-1----:R-:W-:Y:S01]  /*01b0*/  IMAD R9, R9, UR6, RZ ;  /* 0x0000000609097c24 */ /* 0x002fe2000f8e02ff */
[----:B------:R-:W-:-:S12]  /*01c0*/  USHF.R.U32.HI UR5, URZ, 0x1, UR5 ;  /* 0x00000001ff057899 */ /* 0x000fd80008011605 */
.L_x_64:
[----:B----4-:R-:W-:Y:S01]  /*01d0*/  LOP3.LUT R8, R5, UR10, RZ, 0xfc, !PT ;  /* 0x0000000a05087c12 */ /* 0x010fe2000f8efcff */
[----:B------:R-:W-:Y:S03]  /*01e0*/  BSSY.RECONVERGENT B0, `(.L_x_61) ;  /* 0x000001b000007945 */ /* 0x000fe60003800200 */
[----:B------:R-:W-:-:S13]  /*01f0*/  ISETP.NE.U32.AND P0, PT, R8, RZ, PT ;  /* 0x000000ff0800720c */ /* 0x000fda0003f05070 */
[----:B-1----:R-:W-:Y:S05]  /*0200*/  @P0 BRA `(.L_x_62) ;  /* 0x0000000000500947 */ /* 0x002fea0003800000 */
[----:B0-----:R-:W0:Y:S01]  /*0210*/  I2F.U32.RP R8, UR11 ;  /* 0x0000000b00087d06 */ /* 0x001e220008209000 */
[----:B------:R-:W-:-:S07]  /*0220*/  ISETP.NE.U32.AND P1, PT, RZ, UR11, PT ;  /* 0x0000000bff007c0c */ /* 0x000fce000bf25070 */
[----:B0-----:R-:W0:Y:S02]  /*0230*/  MUFU.RCP R8, R8 ;  /* 0x0000000800087308 */ /* 0x001e240000001000 */
[----:B0-----:R-:W-:-:S06]  /*0240*/  VIADD R14, R8, 0xffffffe ;  /* 0x0ffffffe080e7836 */ /* 0x001fcc0000000000 */
[----:B------:R0:W1:Y:S02]  /*0250*/  F2I.FTZ.U32.TRUNC.NTZ R15, R14 ;  /* 0x0000000e000f7305 */ /* 0x000064000021f000 */
[----:B0-----:R-:W-:Y:S01]  /*0260*/  IMAD.MOV.U32 R14, RZ, RZ, RZ ;  /* 0x000000ffff0e7224 */ /* 0x001fe200078e00ff */
[----:B-1----:R-:W-:-:S05]  /*0270*/  IADD3 R17, PT, PT, RZ, -R15, RZ ;  /* 0x8000000fff117210 */ /* 0x002fca0007ffe0ff */
[----:B------:R-:W-:-:S04]  /*0280*/  IMAD R17, R17, UR11, RZ ;  /* 0x0000000b11117c24 */ /* 0x000fc8000f8e02ff */
[----:B------:R-:W-:-:S04]  /*0290*/  IMAD.HI.U32 R16, R15, R17, R14 ;  /* 0x000000110f107227 */ /* 0x000fc800078e000e */
[----:B------:R-:W-:Y:S02]  /*02a0*/  HFMA2 R15, -RZ, RZ, 0, 0 ;  /* 0x00000000ff0f7431 */ /* 0x000fe400000001ff */
[----:B------:R-:W-:-:S04]  /*02b0*/  IMAD.HI.U32 R16, R16, R7, RZ ;  /* 0x0000000710107227 */ /* 0x000fc800078e00ff */
[----:B------:R-:W-:-:S04]  /*02c0*/  IMAD.MOV R16, RZ, RZ, -R16 ;  /* 0x000000ffff107224 */ /* 0x000fc800078e0a10 */
[----:B------:R-:W-:-:S05]  /*02d0*/  IMAD R16, R16, UR11, R7 ;  /* 0x0000000b10107c24 */ /* 0x000fca000f8e0207 */
[----:B------:R-:W-:-:S13]  /*02e0*/  ISETP.GE.U32.AND P0, PT, R16, UR11, PT ;  /* 0x0000000b10007c0c */ /* 0x000fda000bf06070 */
[----:B------:R-:W-:-:S04]  /*02f0*/  @P0 IADD3 R16, PT, PT, R16, -UR11, RZ ;  /* 0x8000000b10100c10 */ /* 0x000fc8000fffe0ff */
[----:B------:R-:W-:-:S13]  /*0300*/  ISETP.GE.U32.AND P0, PT, R16, UR11, PT ;  /* 0x0000000b10007c0c */ /* 0x000fda000bf06070 */
[----:B------:R-:W-:Y:S01]  /*0310*/  @P0 VIADD R16, R16, -UR11 ;  /* 0x8000000b10100c36 */ /* 0x000fe20008000000 */
[----:B------:R-:W-:-:S05]  /*0320*/  @!P1 LOP3.LUT R16, RZ, UR11, RZ, 0x33, !PT ;  /* 0x0000000bff109c12 */ /* 0x000fca000f8e33ff */
[----:B------:R-:W-:Y:S01]  /*0330*/  IMAD.MOV.U32 R14, RZ, RZ, R16 ;  /* 0x000000ffff0e7224 */ /* 0x000fe200078e0010 */
[----:B------:R-:W-:Y:S06]  /*0340*/  BRA `(.L_x_63) ;  /* 0x0000000000107947 */ /* 0x000fec0003800000 */
.L_x_62:
[----:B------:R-:W-:-:S07]  /*0350*/  MOV R8, 0x370 ;  /* 0x0000037000087802 */ /* 0x000fce0000000f00 */
[----:B0-23--:R-:W-:Y:S05]  /*0360*/  CALL.REL.NOINC `($__internal_3_$__cuda_sm20_rem_u64) ;  /* 0x0000000000707944 */ /* 0x00dfea0003c00000 */
[----:B------:R-:W-:Y:S02]  /*0370*/  IMAD.MOV.U32 R14, RZ, RZ, R16 ;  /* 0x000000ffff0e7224 */ /* 0x000fe400078e0010 */
[----:B------:R-:W-:-:S07]  /*0380*/  IMAD.MOV.U32 R15, RZ, RZ, R17 ;  /* 0x000000ffff0f7224 */ /* 0x000fce00078e0011 */
.L_x_63:
[----:B--2---:R-:W-:Y:S05]  /*0390*/  BSYNC.RECONVERGENT B0 ;  /* 0x0000000000007941 */ /* 0x004fea0003800200 */
.L_x_61:
[-C--:B------:R-:W-:Y:S01]  /*03a0*/  ISETP.GE.U32.AND P0, PT, R14, R3.reuse, PT ;  /* 0x000000030e00720c */ /* 0x080fe20003f06070 */
[----:B---3--:R-:W-:Y:S01]  /*03b0*/  IMAD R8, R12, UR5, RZ ;  /* 0x000000050c087c24 */ /* 0x008fe2000f8e02ff */
[----:B------:R-:W-:Y:S02]  /*03c0*/  IADD3 R16, P1, PT, RZ, -R3, RZ ;  /* 0x80000003ff107210 */ /* 0x000fe40007f3e0ff */
[-C--:B------:R-:W-:Y:S01]  /*03d0*/  ISETP.GE.U32.AND.EX P0, PT, R15, R4.reuse, PT, P0 ;  /* 0x000000040f00720c */ /* 0x080fe20003f06100 */
[----:B------:R-:W-:Y:S01]  /*03e0*/  IMAD R19, R13, UR4, R8 ;  /* 0x000000040d137c24 */ /* 0x000fe2000f8e0208 */
[----:B------:R-:W-:Y:S02]  /*03f0*/  IADD3.X R15, PT, PT, RZ, ~R4, RZ, P1, !PT ;  /* 0x80000004ff0f7210 */ /* 0x000fe40000ffe4ff */
[----:B------:R-:W-:Y:S02]  /*0400*/  SEL R16, R3, R16, !P0 ;  /* 0x0000001003107207 */ /* 0x000fe40004000000 */
[----:B------:R-:W-:-:S02]  /*0410*/  SEL R17, R4, R15, !P0 ;  /* 0x0000000f04117207 */ /* 0x000fc40004000000 */
[----:B------:R-:W-:Y:S01]  /*0420*/  LEA R14, P0, R7, R10, 0x3 ;  /* 0x0000000a070e7211 */ /* 0x000fe200078018ff */
[----:B------:R-:W-:-:S03]  /*0430*/  IMAD.WIDE.U32 R16, R12, UR4, R16 ;  /* 0x000000040c107c25 */ /* 0x000fc6000f8e0010 */
[----:B------:R-:W-:Y:S01]  /*0440*/  LEA.HI.X R15, R7, R11, R5, 0x3, P0 ;  /* 0x0000000b070f7211 */ /* 0x000fe200000f1c05 */
[----:B------:R-:W-:Y:S01]  /*0450*/  IMAD.IADD R5, R17, 0x1, R19 ;  /* 0x0000000111057824 */ /* 0x000fe200078e0213 */
[----:B------:R-:W-:-:S03]  /*0460*/  LEA R18, P0, R16, R14, 0x3 ;  /* 0x0000000e10127211 */ /* 0x000fc600078018ff */
[----:B------:R-:W2:Y:S01]  /*0470*/  LDG.E.64 R20, desc[UR8][R14.64] ;  /* 0x000000080e147981 */ /* 0x000ea2000c1e1b00 */
[----:B------:R-:W-:-:S05]  /*0480*/  LEA.HI.X R19, R16, R15, R5, 0x3, P0 ;  /* 0x0000000f10137211 */ /* 0x000fca00000f1c05 */
[----:B------:R-:W3:Y:S01]  /*0490*/  LDG.E.64 R16, desc[UR8][R18.64] ;  /* 0x0000000812107981 */ /* 0x000ee2000c1e1b00 */
[----:B------:R-:W-:-:S05]  /*04a0*/  IMAD.IADD R7, R9, 0x1, R6 ;  /* 0x0000000109077824 */ /* 0x000fca00078e0206 */
[----:B------:R-:W-:Y:S02]  /*04b0*/  ISETP.GT.U32.AND P0, PT, R0, R7, PT ;  /* 0x000000070000720c */ /* 0x000fe40003f04070 */
[----:B------:R-:W-:-:S04]  /*04c0*/  SHF.R.S32.HI R5, RZ, 0x1f, R7 ;  /* 0x0000001fff057819 */ /* 0x000fc80000011407 */
[----:B------:R-:W-:Y:S02]  /*04d0*/  ISETP.GT.U32.AND.EX P0, PT, R2, R5, PT, P0 ;  /* 0x000000050200720c */ /* 0x000fe40003f04100 */
[----:B------:R-:W-:Y:S01]  /*04e0*/  MOV R6, R7 ;  /* 0x0000000700067202 */ /* 0x000fe20000000f00 */
[----:B---3--:R1:W-:Y:S04]  /*04f0*/  STG.E.64 desc[UR8][R14.64], R16 ;  /* 0x000000100e007986 */ /* 0x0083e8000c101b08 */
[----:B--2---:R1:W-:Y:S06]  /*0500*/  STG.E.64 desc[UR8][R18.64], R20 ;  /* 0x0000001412007986 */ /* 0x0043ec000c101b08 */
[----:B------:R-:W-:Y:S05]  /*0510*/  @P0 BRA `(.L_x_64) ;  /* 0xfffffffc002c0947 */ /* 0x000fea000383ffff */
[----:B------:R-:W-:Y:S05]  /*0520*/  EXIT ;  /* 0x000000000000794d */ /* 0x000fea0003800000 */
        .weak           $__internal_3_$__cuda_sm20_rem_u64
        .type           $__internal_3_$__cuda_sm20_rem_u64,@function
        .size           $__internal_3_$__cuda_sm20_rem_u64,(.L_x_122 - $__internal_3_$__cuda_sm20_rem_u64)
$__internal_3_$__cuda_sm20_rem_u64:
[----:B------:R-:W0:Y:S01]  /*0530*/  LDCU.64 UR6, c[0x0][0x388] ;  /* 0x00007100ff0677ac */ /* 0x000e220008000a00 */
[----:B------:R-:W1:Y:S01]  /*0540*/  LDC.64 R14, c[0x0][0x388] ;  /* 0x0000e200ff0e7b82 */ /* 0x000e620000000a00 */
[----:B0-----:R-:W0:Y:S08]  /*0550*/  I2F.U64.RP R20, UR6 ;  /* 0x0000000600147d12 */ /* 0x001e300008309000 */
[----:B0-----:R-:W0:Y:S02]  /*0560*/  MUFU.RCP R20, R20 ;  /* 0x0000001400147308 */ /* 0x001e240000001000 */
[----:B0-----:R-:W-:-:S06]  /*0570*/  VIADD R16, R20, 0x1ffffffe ;  /* 0x1ffffffe14107836 */ /* 0x001fcc0000000000 */
[----:B------:R-:W1:Y:S02]  /*0580*/  F2I.U64.TRUNC R16, R16 ;  /* 0x0000001000107311 */ /* 0x000e64000020d800 */
[----:B-1----:R-:W-:-:S04]  /*0590*/  IMAD.WIDE.U32 R18, R16, R14, RZ ;  /* 0x0000000e10127225 */ /* 0x002fc800078e00ff */
[----:B------:R-:W-:Y:S01]  /*05a0*/  IMAD R19, R16, R15, R19 ;  /* 0x0000000f10137224 */ /* 0x000fe200078e0213 */
[----:B------:R-:W-:-:S03]  /*05b0*/  IADD3 R21, P0, PT, RZ, -R18, RZ ;  /* 0x80000012ff157210 */ /* 0x000fc60007f1e0ff */
[----:B------:R-:W-:Y:S02]  /*05c0*/  IMAD R19, R17, R14, R19 ;  /* 0x0000000e11137224 */ /* 0x000fe400078e0213 */
[----:B------:R-:W-:-:S04]  /*05d0*/  IMAD.HI.U32 R18, R16, R21, RZ ;  /* 0x0000001510127227 */ /* 0x000fc800078e00ff */
[----:B------:R-:W-:Y:S01]  /*05e0*/  IMAD.X R23, RZ, RZ, ~R19, P0 ;  /* 0x000000ffff177224 */ /* 0x000fe200000e0e13 */
[----:B------:R-:W-:-:S03]  /*05f0*/  MOV R19, R16 ;  /* 0x0000001000137202 */ /* 0x000fc60000000f00 */
[-C--:B------:R-:W-:Y:S02]  /*0600*/  IMAD R25, R17, R23.reuse, RZ ;  /* 0x0000001711197224 */ /* 0x080fe400078e02ff */
[----:B------:R-:W-:-:S04]  /*0610*/  IMAD.WIDE.U32 R18, P0, R16, R23, R18 ;  /* 0x0000001710127225 */ /* 0x000fc80007800012 */
[----:B------:R-:W-:-:S04]  /*0620*/  IMAD.HI.U32 R18, P1, R17, R21, R18 ;  /* 0x0000001511127227 */ /* 0x000fc80007820012 */
[----:B------:R-:W-:Y:S01]  /*0630*/  IMAD.HI.U32 R21, R17, R23, RZ ;  /* 0x0000001711157227 */ /* 0x000fe200078e00ff */
[----:B------:R-:W-:-:S03]  /*0640*/  IADD3 R19, P2, PT, R25, R18, RZ ;  /* 0x0000001219137210 */ /* 0x000fc60007f5e0ff */
[----:B------:R-:W-:Y:S02]  /*0650*/  IMAD.X R21, R21, 0x1, R17, P0 ;  /* 0x0000000115157824 */ /* 0x000fe400000e0611 */
[----:B------:R-:W-:-:S03]  /*0660*/  IMAD.WIDE.U32 R16, R19, R14, RZ ;  /* 0x0000000e13107225 */ /* 0x000fc600078e00ff */
[----:B------:R-:W-:Y:S01]  /*0670*/  IADD3.X R21, PT, PT, RZ, RZ, R21, P2, P1 ;  /* 0x000000ffff157210 */ /* 0x000fe200017e2415 */
[----:B------:R-:W-:Y:S01]  /*0680*/  IMAD R17, R19, R15, R17 ;  /* 0x0000000f13117224 */ /* 0x000fe200078e0211 */
[----:B------:R-:W-:-:S03]  /*0690*/  IADD3 R23, P0, PT, RZ, -R16, RZ ;  /* 0x80000010ff177210 */ /* 0x000fc60007f1e0ff */
[----:B------:R-:W-:Y:S02]  /*06a0*/  IMAD R17, R21, R14, R17 ;  /* 0x0000000e15117224 */ /* 0x000fe400078e0211 */
[----:B------:R-:W-:-:S04]  /*06b0*/  IMAD.HI.U32 R18, R19, R23, RZ ;  /* 0x0000001713127227 */ /* 0x000fc800078e00ff */
[----:B------:R-:W-:-:S04]  /*06c0*/  IMAD.X R16, RZ, RZ, ~R17, P0 ;  /* 0x000000ffff107224 */ /* 0x000fc800000e0e11 */
[----:B------:R-:W-:-:S04]  /*06d0*/  IMAD.WIDE.U32 R18, P0, R19, R16, R18 ;  /* 0x0000001013127225 */ /* 0x000fc80007800012 */
[C---:B------:R-:W-:Y:S02]  /*06e0*/  IMAD R17, R21.reuse, R16, RZ ;  /* 0x0000001015117224 */ /* 0x040fe400078e02ff */
[----:B------:R-:W-:-:S04]  /*06f0*/  IMAD.HI.U32 R18, P1, R21, R23, R18 ;  /* 0x0000001715127227 */ /* 0x000fc80007820012 */
[----:B------:R-:W-:Y:S01]  /*0700*/  IMAD.HI.U32 R16, R21, R16, RZ ;  /* 0x0000001015107227 */ /* 0x000fe200078e00ff */
[----:B------:R-:W-:-:S03]  /*0710*/  IADD3 R18, P2, PT, R17, R18, RZ ;  /* 0x0000001211127210 */ /* 0x000fc60007f5e0ff */
[----:B------:R-:W-:Y:S01]  /*0720*/  IMAD.MOV.U32 R17, RZ, RZ, RZ ;  /* 0x000000ffff117224 */ /* 0x000fe200078e00ff */
[----:B------:R-:W-:Y:S01]  /*0730*/  IADD3.X R21, PT, PT, R16, R21, RZ, P0, !PT ;  /* 0x0000001510157210 */ /* 0x000fe200007fe4ff */
[----:B------:R-:W-:-:S03]  /*0740*/  IMAD.HI.U32 R16, R18, R7, RZ ;  /* 0x0000000712107227 */ /* 0x000fc600078e00ff */
[----:B------:R-:W-:Y:S01]  /*0750*/  IADD3.X R20, PT, PT, RZ, RZ, R21, P2, P1 ;  /* 0x000000ffff147210 */ /* 0x000fe200017e2415 */
[----:B------:R-:W-:-:S04]  /*0760*/  IMAD.WIDE.U32 R16, R18, R5, R16 ;  /* 0x0000000512107225 */ /* 0x000fc800078e0010 */
[C---:B------:R-:W-:Y:S02]  /*0770*/  IMAD R19, R20.reuse, R5, RZ ;  /* 0x0000000514137224 */ /* 0x040fe400078e02ff */
[----:B------:R-:W-:-:S04]  /*0780*/  IMAD.HI.U32 R16, P0, R20, R7, R16 ;  /* 0x0000000714107227 */ /* 0x000fc80007800010 */
[----:B------:R-:W-:Y:S01]  /*0790*/  IMAD.HI.U32 R18, R20, R5, RZ ;  /* 0x0000000514127227 */ /* 0x000fe200078e00ff */
[----:B------:R-:W-:-:S03]  /*07a0*/  IADD3 R19, P1, PT, R19, R16, RZ ;  /* 0x0000001013137210 */ /* 0x000fc60007f3e0ff */
[----:B------:R-:W-:Y:S02]  /*07b0*/  IMAD.X R18, RZ, RZ, R18, P0 ;  /* 0x000000ffff127224 */ /* 0x000fe400000e0612 */
[----:B------:R-:W-:-:S03]  /*07c0*/  IMAD.WIDE.U32 R16, R19, R14, RZ ;  /* 0x0000000e13107225 */ /* 0x000fc600078e00ff */
[----:B------:R-:W-:Y:S01]  /*07d0*/  IADD3.X R21, PT, PT, RZ, R18, RZ, P1, !PT ;  /* 0x00000012ff157210 */ /* 0x000fe20000ffe4ff */
[----:B------:R-:W-:Y:S01]  /*07e0*/  IMAD R19, R19, R15, R17 ;  /* 0x0000000f13137224 */ /* 0x000fe200078e0211 */
[----:B------:R-:W-:-:S03]  /*07f0*/  IADD3 R17, P1, PT, -R16, R7, RZ ;  /* 0x0000000710117210 */ /* 0x000fc60007f3e1ff */
[-C--:B------:R-:W-:Y:S01]  /*0800*/  IMAD R16, R21, R14.reuse, R19 ;  /* 0x0000000e15107224 */ /* 0x080fe200078e0213 */
[----:B------:R-:W-:-:S03]  /*0810*/  ISETP.GE.U32.AND P0, PT, R17, R14, PT ;  /* 0x0000000e1100720c */ /* 0x000fc60003f06070 */
[----:B------:R-:W-:Y:S01]  /*0820*/  IMAD.X R16, R5, 0x1, ~R16, P1 ;  /* 0x0000000105107824 */ /* 0x000fe200008e0e10 */
[----:B------:R-:W-:-:S04]  /*0830*/  IADD3 R19, P1, PT, R17, -R14, RZ ;  /* 0x8000000e11137210 */ /* 0x000fc80007f3e0ff */
[C---:B------:R-:W-:Y:S01]  /*0840*/  ISETP.GE.U32.AND.EX P0, PT, R16.reuse, R15, PT, P0 ;  /* 0x0000000f1000720c */ /* 0x040fe20003f06100 */
[----:B------:R-:W-:Y:S01]  /*0850*/  IMAD.X R18, R16, 0x1, ~R15, P1 ;  /* 0x0000000110127824 */ /* 0x000fe200008e0e0f */
[----:B------:R-:W-:Y:S02]  /*0860*/  ISETP.NE.U32.AND P1, PT, R14, RZ, PT ;  /* 0x000000ff0e00720c */ /* 0x000fe40003f25070 */
[----:B------:R-:W-:Y:S02]  /*0870*/  SEL R19, R19, R17, P0 ;  /* 0x0000001113137207 */ /* 0x000fe40000000000 */
[----:B------:R-:W-:Y:S02]  /*0880*/  SEL R18, R18, R16, P0 ;  /* 0x0000001012127207 */ /* 0x000fe40000000000 */
[CC--:B------:R-:W-:Y:S02]  /*0890*/  ISETP.GE.U32.AND P0, PT, R19.reuse, R14.reuse, PT ;  /* 0x0000000e1300720c */ /* 0x0c0fe40003f06070 */
[----:B------:R-:W-:Y:S01]  /*08a0*/  IADD3 R16, P2, PT, R19, -R14, RZ ;  /* 0x8000000e13107210 */ /* 0x000fe20007f5e0ff */
[----:B------:R-:W-:Y:S01]  /*08b0*/  IMAD.MOV.U32 R14, RZ, RZ, R8 ;  /* 0x000000ffff0e7224 */ /* 0x000fe200078e0008 */
[----:B------:R-:W-:-:S02]  /*08c0*/  ISETP.GE.U32.AND.EX P0, PT, R18, R15, PT, P0 ;  /* 0x0000000f1200720c */ /* 0x000fc40003f06100 */
[----:B------:R-:W-:Y:S02]  /*08d0*/  IADD3.X R17, PT, PT, R18, ~R15, RZ, P2, !PT ;  /* 0x8000000f12117210 */ /* 0x000fe400017fe4ff */
[----:B------:R-:W-:Y:S01]  /*08e0*/  ISETP.NE.AND.EX P1, PT, R15, RZ, PT, P1 ;  /* 0x000000ff0f00720c */ /* 0x000fe20003f25310 */
[----:B------:R-:W-:Y:S01]  /*08f0*/  HFMA2 R15, -RZ, RZ, 0, 0 ;  /* 0x00000000ff0f7431 */ /* 0x000fe200000001ff */
[----:B------:R-:W-:Y:S02]  /*0900*/  SEL R16, R16, R19, P0 ;  /* 0x0000001310107207 */ /* 0x000fe40000000000 */
[----:B------:R-:W-:Y:S02]  /*0910*/  SEL R17, R17, R18, P0 ;  /* 0x0000001211117207 */ /* 0x000fe40000000000 */
[----:B------:R-:W-:Y:S02]  /*0920*/  SEL R16, R16, 0xffffffff, P1 ;  /* 0xffffffff10107807 */ /* 0x000fe40000800000 */
[----:B------:R-:W-:Y:S01]  /*0930*/  SEL R17, R17, 0xffffffff, P1 ;  /* 0xffffffff11117807 */ /* 0x000fe20000800000 */
[----:B------:R-:W-:Y:S06]  /*0940*/  RET.REL.NODEC R14 `(_Z8fftshiftP6float2mm) ;  /* 0xfffffff40eac7950 */ /* 0x000fec0003c3ffff */
.L_x_65:
        /* <DEDUP_REMOVED lines=11> */
.L_x_122:


//--------------------- .text._Z5scaleP6float2fm  --------------------------
	.section	.text._Z5scaleP6float2fm,"ax",@progbits
	.align	128
        .global         _Z5scaleP6float2fm
        .type           _Z5scaleP6float2fm,@function
        .size           _Z5scaleP6float2fm,(.L_x_131 - _Z5scaleP6float2fm)
        .other          _Z5scaleP6float2fm,@"STO_CUDA_ENTRY STV_DEFAULT"
_Z5scaleP6float2fm:
.text._Z5scaleP6float2fm:
        /* <DEDUP_REMOVED lines=16> */
[----:B0-----:R-:W-:-:S07]  /*0100*/  IMAD R5, R5, UR4, RZ ;  /* 0x0000000405057c24 */ /* 0x001fce000f8e02ff */
.L_x_66:
[----:B0--3--:R-:W-:-:S04]  /*0110*/  LEA R2, P0, R4, UR10, 0x3 ;  /* 0x0000000a04027c11 */ /* 0x009fc8000f8018ff */
[----:B------:R-:W-:-:S05]  /*0120*/  LEA.HI.X R3, R4, UR11, R9, 0x3, P0 ;  /* 0x0000000b04037c11 */ /* 0x000fca00080f1c09 */
[----:B-1----:R-:W2:Y:S01]  /*0130*/  LDG.E.64 R6, desc[UR6][R2.64] ;  /* 0x0000000602067981 */ /* 0x002ea2000c1e1b00 */
[----:B------:R-:W-:-:S04]  /*0140*/  IMAD.IADD R4, R5, 0x1, R0 ;  /* 0x0000000105047824 */ /* 0x000fc800078e0200 */
[--C-:B------:R-:W-:Y:S01]  /*0150*/  IMAD.MOV.U32 R0, RZ, RZ, R4.reuse ;  /* 0x000000ffff007224 */ /* 0x100fe200078e0004 */
[----:B------:R-:W-:Y:S02]  /*0160*/  ISETP.GE.U32.AND P0, PT, R4, UR8, PT ;  /* 0x0000000804007c0c */ /* 0x000fe4000bf06070 */
[----:B------:R-:W-:-:S04]  /*0170*/  SHF.R.S32.HI R9, RZ, 0x1f, R4 ;  /* 0x0000001fff097819 */ /* 0x000fc80000011404 */
[----:B------:R-:W-:Y:S01]  /*0180*/  ISETP.GE.U32.AND.EX P0, PT, R9, UR9, PT, P0 ;  /* 0x0000000909007c0c */ /* 0x000fe2000bf06100 */
[----:B--2---:R-:W-:Y:S01]  /*0190*/  FMUL R6, R6, UR5 ;  /* 0x0000000506067c20 */ /* 0x004fe20008400000 */
[----:B------:R-:W-:-:S05]  /*01a0*/  FMUL R7, R7, UR5 ;  /* 0x0000000507077c20 */ /* 0x000fca0008400000 */
[----:B------:R0:W-:Y:S06]  /*01b0*/  STG.E.64 desc[UR6][R2.64], R6 ;  /* 0x0000000602007986 */ /* 0x0001ec000c101b06 */
[----:B------:R-:W-:Y:S05]  /*01c0*/  @!P0 BRA `(.L_x_66) ;  /* 0xfffffffc00d08947 */ /* 0x000fea000383ffff */
[----:B------:R-:W-:Y:S05]  /*01d0*/  EXIT ;  /* 0x000000000000794d */ /* 0x000fea0003800000 */
.L_x_67:
        /* <DEDUP_REMOVED lines=10> */
.L_x_131:


//--------------------- .text._Z9scale_expP6float2fm --------------------------
	.section	.text._Z9scale_expP6float2fm,"ax",@progbits
	.align	128
        .global         _Z9scale_expP6float2fm
        .type           _Z9scale_expP6float2fm,@function
        .size           _Z9scale_expP6float2fm,(.L_x_132 - _Z9scale_expP6float2fm)
        .other          _Z9scale_expP6float2fm,@"STO_CUDA_ENTRY STV_DEFAULT"
_Z9scale_expP6float2fm:
.text._Z9scale_expP6float2fm:
        /* <DEDUP_REMOVED lines=10> */
[----:B------:R-:W-:Y:S01]  /*00a0*/  IMAD.MOV.U32 R0, RZ, RZ, 0x3f000000 ;  /* 0x3f000000ff007424 */ /* 0x000fe200078e00ff */
[----:B------:R-:W0:Y:S01]  /*00b0*/  LDCU UR4, c[0x0][0x370] ;  /* 0x00006e00ff0477ac */ /* 0x000e220008000800 */
[----:B------:R-:W-:Y:S02]  /*00c0*/  IMAD.MOV.U32 R3, RZ, RZ, 0x437c0000 ;  /* 0x437c0000ff037424 */ /* 0x000fe400078e00ff */
[----:B------:R-:W-:Y:S01]  /*00d0*/  IMAD.MOV.U32 R11, RZ, RZ, R7 ;  /* 0x000000ffff0b7224 */ /* 0x000fe200078e0007 */
[----:B------:R-:W1:Y:S01]  /*00e0*/  LDCU.64 UR6, c[0x0][0x358] ;  /* 0x00006b00ff0677ac */ /* 0x000e620008000a00 */
[----:B------:R-:W-:-:S04]  /*00f0*/  FFMA.RM R0, R0, R3, 12582913 ;  /* 0x4b40000100007423 */ /* 0x000fc80000004003 */
[C---:B------:R-:W-:Y:S01]  /*0100*/  FADD R2, R0.reuse, -12583039 ;  /* 0xcb40007f00027421 */ /* 0x040fe20000000000 */
[----:B------:R-:W-:Y:S01]  /*0110*/  IMAD.SHL.U32 R4, R0, 0x800000, RZ ;  /* 0x0080000000047824 */ /* 0x000fe200078e00ff */
[----:B------:R-:W-:Y:S02]  /*0120*/  MOV R0, R5 ;  /* 0x0000000500007202 */ /* 0x000fe40000000f00 */
[----:B------:R-:W-:-:S04]  /*0130*/  FADD R2, RZ, -R2 ;  /* 0x80000002ff027221 */ /* 0x000fc80000000000 */
[----:B------:R-:W-:Y:S01]  /*0140*/  FADD R2, RZ, R2 ;  /* 0x00000002ff027221 */ /* 0x000fe20000000000 */
[----:B0-----:R-:W-:-:S03]  /*0150*/  IMAD R6, R6, UR4, RZ ;  /* 0x0000000406067c24 */ /* 0x001fc6000f8e02ff */
[----:B------:R-:W0:Y:S02]  /*0160*/  MUFU.EX2 R3, R2 ;  /* 0x0000000200037308 */ /* 0x000e240000000800 */
[----:B01----:R-:W-:-:S07]  /*0170*/  FMUL R4, R4, R3 ;  /* 0x0000000304047220 */ /* 0x003fce0000400000 */
.L_x_73:
[----:B------:R-:W0:Y:S02]  /*0180*/  LDCU.64 UR4, c[0x0][0x380] ;  /* 0x00007000ff0477ac */ /* 0x000e240008000a00 */
[C---:B0-----:R-:W-:Y:S01]  /*0190*/  LEA R2, P0, R0.reuse, UR4, 0x3 ;  /* 0x0000000400027c11 */ /* 0x041fe2000f8018ff */
[----:B------:R-:W0:Y:S03]  /*01a0*/  LDCU UR4, c[0x0][0x388] ;  /* 0x00007100ff0477ac */ /* 0x000e260008000800 */
[----:B------:R-:W-:-:S05]  /*01b0*/  LEA.HI.X R3, R0, UR5, R11, 0x3, P0 ;  /* 0x0000000500037c11 */ /* 0x000fca00080f1c0b */
[----:B------:R-:W0:Y:S01]  /*01c0*/  LDG.E R8, desc[UR6][R2.64] ;  /* 0x0000000602087981 */ /* 0x000e22000c1e1900 */
[----:B------:R-:W-:Y:S01]  /*01d0*/  BSSY.RECONVERGENT B0, `(.L_x_68) ;  /* 0x0000069000007945 */ /* 0x000fe20003800200 */
[----:B0-----:R-:W-:-:S04]  /*01e0*/  FMUL R8, R8, -UR4 ;  /* 0x8000000408087c20 */ /* 0x001fc80008400000 */
[C---:B------:R-:W-:Y:S01]  /*01f0*/  FMUL R9, R8.reuse, 0.63661974668502807617 ;  /* 0x3f22f98308097820 */ /* 0x040fe20000400000 */
[----:B------:R-:W-:-:S05]  /*0200*/  FSETP.GE.AND P0, PT, |R8|, 105615, PT ;  /* 0x47ce47800800780b */ /* 0x000fca0003f06200 */
[----:B------:R-:W0:Y:S02]  /*0210*/  F2I.NTZ R9, R9 ;  /* 0x0000000900097305 */ /* 0x000e240000203100 */
[----:B0-----:R-:W-:-:S05]  /*0220*/  I2FP.F32.S32 R11, R9 ;  /* 0x00000009000b7245 */ /* 0x001fca0000201400 */
[----:B------:R-:W-:-:S04]  /*0230*/  FFMA R0, R11, -1.5707962512969970703, R8 ;  /* 0xbfc90fda0b007823 */ /* 0x000fc80000000008 */
[----:B------:R-:W-:-:S04]  /*0240*/  FFMA R0, R11, -7.5497894158615963534e-08, R0 ;  /* 0xb3a221680b007823 */ /* 0x000fc80000000000 */
[----:B------:R-:W-:Y:S01]  /*0250*/  FFMA R0, R11, -5.3903029534742383927e-15, R0 ;  /* 0xa7c234c50b007823 */ /* 0x000fe20000000000 */
[----:B------:R-:W-:Y:S06]  /*0260*/  @!P0 BRA `(.L_x_69) ;  /* 0x00000004007c8947 */ /* 0x000fec0003800000 */
[----:B------:R-:W-:-:S13]  /*0270*/  FSETP.NEU.AND P0, PT, |R8|, +INF , PT ;  /* 0x7f8000000800780b */ /* 0x000fda0003f0d200 */
[----:B------:R-:W-:Y:S01]  /*0280*/  @!P0 FMUL R0, RZ, R8 ;  /* 0x00000008ff008220 */ /* 0x000fe20000400000 */
[----:B------:R-:W-:Y:S01]  /*0290*/  @!P0 IMAD.MOV.U32 R9, RZ, RZ, RZ ;  /* 0x000000ffff098224 */ /* 0x000fe200078e00ff */
[----:B------:R-:W-:Y:S06]  /*02a0*/  @!P0 BRA `(.L_x_69) ;  /* 0x00000004006c8947 */ /* 0x000fec0003800000 */
[----:B------:R-:W-:Y:S01]  /*02b0*/  IMAD.SHL.U32 R9, R8, 0x100, RZ ;  /* 0x0000010008097824 */ /* 0x000fe200078e00ff */
[----:B------:R-:W0:Y:S01]  /*02c0*/  LDCU.64 UR8, c[0x4][URZ] ;  /* 0x01000000ff0877ac */ /* 0x000e220008000a00 */
[----:B------:R-:W-:Y:S02]  /*02d0*/  IMAD.MOV.U32 R0, RZ, RZ, RZ ;  /* 0x000000ffff007224 */ /* 0x000fe400078e00ff */
[----:B------:R-:W-:Y:S01]  /*02e0*/  IMAD.MOV.U32 R20, RZ, RZ, RZ ;  /* 0x000000ffff147224 */ /* 0x000fe200078e00ff */
[----:B------:R-:W-:Y:S01]  /*02f0*/  LOP3.LUT R19, R9, 0x80000000, RZ, 0xfc, !PT ;  /* 0x8000000009137812 */ /* 0x000fe200078efcff */
[----:B------:R-:W-:Y:S01]  /*0300*/  UMOV UR5, URZ ;  /* 0x000000ff00057c82 */ /* 0x000fe20008000000 */
[----:B------:R-:W-:-:S05]  /*0310*/  UMOV UR4, URZ ;  /* 0x000000ff00047c82 */ /* 0x000fca0008000000 */
.L_x_70:
[----:B0-----:R-:W-:Y:S01]  /*0320*/  MOV R12, UR8 ;  /* 0x00000008000c7c02 */ /* 0x001fe20008000f00 */
[----:B------:R-:W-:-:S05]  /*0330*/  IMAD.U32 R13, RZ, RZ, UR9 ;  /* 0x00000009ff0d7e24 */ /* 0x000fca000f8e00ff */
[----:B------:R-:W2:Y:S01]  /*0340*/  LDG.E.CONSTANT R10, desc[UR6][R12.64] ;  /* 0x000000060c0a7981 */ /* 0x000ea2000c1e9900 */
[----:B------:R-:W-:Y:S01]  /*0350*/  UIADD3 UR4, UPT, UPT, UR4, 0x1, URZ ;  /* 0x0000000104047890 */ /* 0x000fe2000fffe0ff */
[C---:B------:R-:W-:Y:S01]  /*0360*/  ISETP.EQ.AND P0, PT, R20.reuse, RZ, PT ;  /* 0x000000ff1400720c */ /* 0x040fe20003f02270 */
[----:B------:R-:W-:Y:S01]  /*0370*/  UIADD3 UR8, UP1, UPT, UR8, 0x4, URZ ;  /* 0x0000000408087890 */ /* 0x000fe2000ff3e0ff */
[C---:B------:R-:W-:Y:S01]  /*0380*/  ISETP.EQ.AND P1, PT, R20.reuse, 0x4, PT ;  /* 0x000000041400780c */ /* 0x040fe20003f22270 */
[----:B------:R-:W-:Y:S01]  /*0390*/  UISETP.NE.AND UP0, UPT, UR4, 0x6, UPT ;  /* 0x000000060400788c */ /* 0x000fe2000bf05270 */
[C---:B------:R-:W-:Y:S01]  /*03a0*/  ISETP.EQ.AND P2, PT, R20.reuse, 0x8, PT ;  /* 0x000000081400780c */ /* 0x040fe20003f42270 */
[----:B------:R-:W-:Y:S01]  /*03b0*/  UIADD3.X UR9, UPT, UPT, URZ, UR9, URZ, UP1, !UPT ;  /* 0x00000009ff097290 */ /* 0x000fe20008ffe4ff */
[C---:B------:R-:W-:Y:S02]  /*03c0*/  ISETP.EQ.AND P3, PT, R20.reuse, 0xc, PT ;  /* 0x0000000c1400780c */ /* 0x040fe40003f62270 */
[----:B------:R-:W-:-:S02]  /*03d0*/  ISETP.EQ.AND P4, PT, R20, 0x10, PT ;  /* 0x000000101400780c */ /* 0x000fc40003f82270 */
[C---:B------:R-:W-:Y:S01]  /*03e0*/  ISETP.EQ.AND P5, PT, R20.reuse, 0x14, PT ;  /* 0x000000141400780c */ /* 0x040fe20003fa2270 */
[----:B------:R-:W-:Y:S02]  /*03f0*/  VIADD R20, R20, 0x4 ;  /* 0x0000000414147836 */ /* 0x000fe40000000000 */
[----:B--2---:R-:W-:-:S03]  /*0400*/  IMAD.WIDE.U32 R10, R10, R19, RZ ;  /* 0x000000130a0a7225 */ /* 0x004fc600078e00ff */
[----:B------:R-:W-:-:S04]  /*0410*/  IADD3 R9, P6, PT, R10, R0, RZ ;  /* 0x000000000a097210 */ /* 0x000fc80007fde0ff */
[----:B------:R-:W-:Y:S01]  /*0420*/  IADD3.X R0, PT, PT, R11, UR5, RZ, P6, !PT ;  /* 0x000000050b007c10 */ /* 0x000fe2000b7fe4ff */
[--C-:B------:R-:W-:Y:S01]  /*0430*/  @P0 IMAD.MOV.U32 R7, RZ, RZ, R9.reuse ;  /* 0x000000ffff070224 */ /* 0x100fe200078e0009 */
[----:B------:R-:W-:Y:S01]  /*0440*/  @P3 MOV R17, R9 ;  /* 0x0000000900113202 */ /* 0x000fe20000000f00 */
[--C-:B------:R-:W-:Y:S02]  /*0450*/  @P1 IMAD.MOV.U32 R15, RZ, RZ, R9.reuse ;  /* 0x000000ffff0f1224 */ /* 0x100fe400078e0009 */
[--C-:B------:R-:W-:Y:S02]  /*0460*/  @P2 IMAD.MOV.U32 R16, RZ, RZ, R9.reuse ;  /* 0x000000ffff102224 */ /* 0x100fe400078e0009 */
[--C-:B------:R-:W-:Y:S02]  /*0470*/  @P4 IMAD.MOV.U32 R18, RZ, RZ, R9.reuse ;  /* 0x000000ffff124224 */ /* 0x100fe400078e0009 */
[----:B------:R-:W-:Y:S01]  /*0480*/  @P5 IMAD.MOV.U32 R14, RZ, RZ, R9 ;  /* 0x000000ffff0e5224 */ /* 0x000fe200078e0009 */
[----:B------:R-:W-:Y:S06]  /*0490*/  BRA.U UP0, `(.L_x_70) ;  /* 0xfffffffd00a07547 */ /* 0x000fec000b83ffff */
[----:B------:R-:W-:Y:S01]  /*04a0*/  SHF.R.U32.HI R10, RZ, 0x17, R8 ;  /* 0x00000017ff0a7819 */ /* 0x000fe20000011608 */
[----:B------:R-:W-:Y:S03]  /*04b0*/  BSSY.RECONVERGENT B1, `(.L_x_71) ;  /* 0x0000028000017945 */ /* 0x000fe60003800200 */
[C---:B------:R-:W-:Y:S02]  /*04c0*/  LOP3.LUT R9, R10.reuse, 0xe0, RZ, 0xc0, !PT ;  /* 0x000000e00a097812 */ /* 0x040fe400078ec0ff */
[----:B------:R-:W-:Y:S02]  /*04d0*/  LOP3.LUT P6, RZ, R10, 0x1f, RZ, 0xc0, !PT ;  /* 0x0000001f0aff7812 */ /* 0x000fe400078cc0ff */
[----:B------:R-:W-:-:S04]  /*04e0*/  IADD3 R9, PT, PT, R9, -0x80, RZ ;  /* 0xffffff8009097810 */ /* 0x000fc80007ffe0ff */
[----:B------:R-:W-:-:S05]  /*04f0*/  SHF.R.U32.HI R9, RZ, 0x5, R9 ;  /* 0x00000005ff097819 */ /* 0x000fca0000011609 */
[----:B------:R-:W-:-:S05]  /*0500*/  IMAD.U32 R13, R9, -0x4, RZ ;  /* 0xfffffffc090d7824 */ /* 0x000fca00078e00ff */
[C---:B------:R-:W-:Y:S02]  /*0510*/  ISETP.EQ.AND P3, PT, R13.reuse, -0x18, PT ;  /* 0xffffffe80d00780c */ /* 0x040fe40003f62270 */
[C---:B------:R-:W-:Y:S02]  /*0520*/  ISETP.EQ.AND P4, PT, R13.reuse, -0x14, PT ;  /* 0xffffffec0d00780c */ /* 0x040fe40003f82270 */
[C---:B------:R-:W-:Y:S02]  /*0530*/  ISETP.EQ.AND P2, PT, R13.reuse, -0x10, PT ;  /* 0xfffffff00d00780c */ /* 0x040fe40003f42270 */
[C---:B------:R-:W-:Y:S02]  /*0540*/  ISETP.EQ.AND P1, PT, R13.reuse, -0xc, PT ;  /* 0xfffffff40d00780c */ /* 0x040fe40003f22270 */
[C---:B------:R-:W-:Y:S02]  /*0550*/  ISETP.EQ.AND P0, PT, R13.reuse, -0x8, PT ;  /* 0xfffffff80d00780c */ /* 0x040fe40003f02270 */
[----:B------:R-:W-:-:S03]  /*0560*/  ISETP.EQ.AND P5, PT, R13, RZ, PT ;  /* 0x000000ff0d00720c */ /* 0x000fc60003fa2270 */
[--C-:B------:R-:W-:Y:S01]  /*0570*/  @P3 IMAD.MOV.U32 R9, RZ, RZ, R7.reuse ;  /* 0x000000ffff093224 */ /* 0x100fe200078e0007 */
[C---:B------:R-:W-:Y:S01]  /*0580*/  ISETP.EQ.AND P3, PT, R13.reuse, -0x4, PT ;  /* 0xfffffffc0d00780c */ /* 0x040fe20003f62270 */
[----:B------:R-:W-:Y:S01]  /*0590*/  @P4 IMAD.MOV.U32 R11, RZ, RZ, R7 ;  /* 0x000000ffff0b4224 */ /* 0x000fe200078e0007 */
[----:B------:R-:W-:Y:S01]  /*05a0*/  @P4 MOV R9, R15 ;  /* 0x0000000f00094202 */ /* 0x000fe20000000f00 */
[----:B------:R-:W-:Y:S01]  /*05b0*/  @P2 IMAD.MOV.U32 R11, RZ, RZ, R15 ;  /* 0x000000ffff0b2224 */ /* 0x000fe200078e000f */
[----:B------:R-:W-:Y:S01]  /*05c0*/  ISETP.EQ.AND P4, PT, R13, 0x4, PT ;  /* 0x000000040d00780c */ /* 0x000fe20003f82270 */
[--C-:B------:R-:W-:Y:S01]  /*05d0*/  @P2 IMAD.MOV.U32 R9, RZ, RZ, R16.reuse ;  /* 0x000000ffff092224 */ /* 0x100fe200078e0010 */
[----:B------:R-:W-:Y:S01]  /*05e0*/  @P1 MOV R9, R17 ;  /* 0x0000001100091202 */ /* 0x000fe20000000f00 */
[----:B------:R-:W-:Y:S02]  /*05f0*/  @P1 IMAD.MOV.U32 R11, RZ, RZ, R16 ;  /* 0x000000ffff0b1224 */ /* 0x000fe400078e0010 */
[----:B------:R-:W-:-:S02]  /*0600*/  @P0 IMAD.MOV.U32 R11, RZ, RZ, R17 ;  /* 0x000000ffff0b0224 */ /* 0x000fc400078e0011 */
[--C-:B------:R-:W-:Y:S02]  /*0610*/  @P0 IMAD.MOV.U32 R9, RZ, RZ, R18.reuse ;  /* 0x000000ffff090224 */ /* 0x100fe400078e0012 */
[----:B------:R-:W-:Y:S01]  /*0620*/  @P3 IMAD.MOV.U32 R11, RZ, RZ, R18 ;  /* 0x000000ffff0b3224 */ /* 0x000fe200078e0012 */
[----:B------:R-:W-:Y:S01]  /*0630*/  @P3 MOV R9, R14 ;  /* 0x0000000e00093202 */ /* 0x000fe20000000f00 */
[----:B------:R-:W-:Y:S02]  /*0640*/  @P5 IMAD.MOV.U32 R11, RZ, RZ, R14 ;  /* 0x000000ffff0b5224 */ /* 0x000fe400078e000e */
[--C-:B------:R-:W-:Y:S02]  /*0650*/  @P5 IMAD.MOV.U32 R9, RZ, RZ, R0.reuse ;  /* 0x000000ffff095224 */ /* 0x100fe400078e0000 */
[----:B------:R-:W-:Y:S01]  /*0660*/  @P4 IMAD.MOV.U32 R11, RZ, RZ, R0 ;  /* 0x000000ffff0b4224 */ /* 0x000fe200078e0000 */
[----:B------:R-:W-:Y:S06]  /*0670*/  @!P6 BRA `(.L_x_72) ;  /* 0x00000000002ce947 */ /* 0x000fec0003800000 */
[----:B------:R-:W-:Y:S01]  /*0680*/  @P2 MOV R12, R7 ;  /* 0x00000007000c2202 */ /* 0x000fe20000000f00 */
[----:B------:R-:W-:Y:S01]  /*0690*/  @P1 IMAD.MOV.U32 R12, RZ, RZ, R15 ;  /* 0x000000ffff0c1224 */ /* 0x000fe200078e000f */
[----:B------:R-:W-:Y:S01]  /*06a0*/  LOP3.LUT R10, R10, 0x1f, RZ, 0xc0, !PT ;  /* 0x0000001f0a0a7812 */ /* 0x000fe200078ec0ff */
[----:B------:R-:W-:Y:S01]  /*06b0*/  @P0 IMAD.MOV.U32 R12, RZ, RZ, R16 ;  /* 0x000000ffff0c0224 */ /* 0x000fe200078e0010 */
[----:B------:R-:W-:Y:S01]  /*06c0*/  ISETP.EQ.AND P0, PT, R13, 0x8, PT ;  /* 0x000000080d00780c */ /* 0x000fe20003f02270 */
[----:B------:R-:W-:Y:S01]  /*06d0*/  @P3 IMAD.MOV.U32 R12, RZ, RZ, R17 ;  /* 0x000000ffff0c3224 */ /* 0x000fe200078e0011 */
[----:B------:R-:W-:Y:S01]  /*06e0*/  @P5 MOV R12, R18 ;  /* 0x00000012000c5202 */ /* 0x000fe20000000f00 */
[----:B------:R-:W-:Y:S01]  /*06f0*/  @P4 IMAD.MOV.U32 R12, RZ, RZ, R14 ;  /* 0x000000ffff0c4224 */ /* 0x000fe200078e000e */
[----:B------:R-:W-:-:S09]  /*0700*/  SHF.L.W.U32.HI R9, R11, R10, R9 ;  /* 0x0000000a0b097219 */ /* 0x000fd20000010e09 */
[----:B------:R-:W-:-:S05]  /*0710*/  @P0 IMAD.MOV.U32 R12, RZ, RZ, R0 ;  /* 0x000000ffff0c0224 */ /* 0x000fca00078e0000 */
[----:B------:R-:W-:-:S07]  /*0720*/  SHF.L.W.U32.HI R11, R12, R10, R11 ;  /* 0x0000000a0c0b7219 */ /* 0x000fce0000010e0b */
.L_x_72:
[----:B------:R-:W-:Y:S05]  /*0730*/  BSYNC.RECONVERGENT B1 ;  /* 0x0000000000017941 */ /* 0x000fea0003800200 */
.L_x_71:
[C---:B------:R-:W-:Y:S01]  /*0740*/  SHF.L.W.U32.HI R0, R11.reuse, 0x2, R9 ;  /* 0x000000020b007819 */ /* 0x040fe20000010e09 */
[----:B------:R-:W-:Y:S01]  /*0750*/  IMAD.SHL.U32 R11, R11, 0x4, RZ ;  /* 0x000000040b0b7824 */ /* 0x000fe200078e00ff */
[----:B------:R-:W-:Y:S01]  /*0760*/  UMOV UR4, 0x54442d19 ;  /* 0x54442d1900047882 */ /* 0x000fe20000000000 */
[----:B------:R-:W-:Y:S01]  /*0770*/  UMOV UR5, 0x3bf921fb ;  /* 0x3bf921fb00057882 */ /* 0x000fe20000000000 */
[----:B------:R-:W-:Y:S02]  /*0780*/  SHF.R.S32.HI R12, RZ, 0x1f, R0 ;  /* 0x0000001fff0c7819 */ /* 0x000fe40000011400 */
[----:B------:R-:W-:Y:S02]  /*0790*/  ISETP.GE.AND P0, PT, R8, RZ, PT ;  /* 0x000000ff0800720c */ /* 0x000fe40003f06270 */
[C---:B------:R-:W-:Y:S02]  /*07a0*/  LOP3.LUT R10, R12.reuse, R11, RZ, 0x3c, !PT ;  /* 0x0000000b0c0a7212 */ /* 0x040fe400078e3cff */
[----:B------:R-:W-:-:S02]  /*07b0*/  LOP3.LUT R11, R12, R0, RZ, 0x3c, !PT ;  /* 0x000000000c0b7212 */ /* 0x000fc400078e3cff */
[----:B------:R-:W-:Y:S02]  /*07c0*/  SHF.R.U32.HI R9, RZ, 0x1e, R9 ;  /* 0x0000001eff097819 */ /* 0x000fe40000011609 */
[C---:B------:R-:W-:Y:S02]  /*07d0*/  LOP3.LUT R8, R0.reuse, R8, RZ, 0x3c, !PT ;  /* 0x0000000800087212 */ /* 0x040fe400078e3cff */
[----:B------:R-:W0:Y:S01]  /*07e0*/  I2F.F64.S64 R10, R10 ;  /* 0x0000000a000a7312 */ /* 0x000e220000301c00 */
[----:B------:R-:W-:Y:S02]  /*07f0*/  LEA.HI R9, R0, R9, RZ, 0x1 ;  /* 0x0000000900097211 */ /* 0x000fe400078f08ff */
[----:B------:R-:W-:Y:S02]  /*0800*/  ISETP.GE.AND P1, PT, R8, RZ, PT ;  /* 0x000000ff0800720c */ /* 0x000fe40003f26270 */
[----:B------:R-:W-:-:S05]  /*0810*/  IADD3 R0, PT, PT, -R9, RZ, RZ ;  /* 0x000000ff09007210 */ /* 0x000fca0007ffe1ff */
[----:B------:R-:W-:Y:S01]  /*0820*/  @!P0 IMAD.MOV.U32 R9, RZ, RZ, R0 ;  /* 0x000000ffff098224 */ /* 0x000fe200078e0000 */
[----:B0-----:R-:W-:-:S10]  /*0830*/  DMUL R12, R10, UR4 ;  /* 0x000000040a0c7c28 */ /* 0x001fd40008000000 */
[----:B------:R-:W0:Y:S02]  /*0840*/  F2F.F32.F64 R12, R12 ;  /* 0x0000000c000c7310 */ /* 0x000e240000301000 */
[----:B0-----:R-:W-:-:S07]  /*0850*/  FSEL R0, -R12, R12, !P1 ;  /* 0x0000000c0c007208 */ /* 0x001fce0004800100 */
.L_x_69:
[----:B------:R-:W-:Y:S05]  /*0860*/  BSYNC.RECONVERGENT B0 ;  /* 0x0000000000007941 */ /* 0x000fea0003800200 */
.L_x_68:
[----:B------:R-:W-:Y:S02]  /*0870*/  IMAD.MOV.U32 R8, RZ, RZ, 0x37cbac00 ;  /* 0x37cbac00ff087424 */ /* 0x000fe400078e00ff */
[----:B------:R-:W-:Y:S01]  /*0880*/  FMUL R11, R0, R0 ;  /* 0x00000000000b7220 */ /* 0x000fe20000400000 */
[----:B------:R-:W-:Y:S01]  /*0890*/  IMAD.MOV.U32 R10, RZ, RZ, 0x394d4153 ;  /* 0x394d4153ff0a7424 */ /* 0x000fe200078e00ff */
[----:B------:R-:W-:Y:S01]  /*08a0*/  LOP3.LUT R12, R9, 0x1, RZ, 0xc0, !PT ;  /* 0x00000001090c7812 */ /* 0x000fe200078ec0ff */
[----:B------:R-:W0:Y:S01]  /*08b0*/  LDCU.64 UR4, c[0x0][0x390] ;  /* 0x00007200ff0477ac */ /* 0x000e220008000a00 */
[C---:B------:R-:W-:Y:S01]  /*08c0*/  FFMA R8, R11.reuse, R8, -0.0013887860113754868507 ;  /* 0xbab607ed0b087423 */ /* 0x040fe20000000008 */
[C---:B------:R-:W-:Y:S01]  /*08d0*/  FFMA R10, R11.reuse, -R10, 0.0083327032625675201416 ;  /* 0x3c0885e40b0a7423 */ /* 0x040fe2000000080a */
[C---:B------:R-:W-:Y:S01]  /*08e0*/  FFMA R13, R11.reuse, R0, RZ ;  /* 0x000000000b0d7223 */ /* 0x040fe200000000ff */
[----:B------:R-:W-:Y:S01]  /*08f0*/  ISETP.NE.U32.AND P0, PT, R12, 0x1, PT ;  /* 0x000000010c00780c */ /* 0x000fe20003f05070 */
[C---:B------:R-:W-:Y:S01]  /*0900*/  FFMA R8, R11.reuse, R8, 0.041666727513074874878 ;  /* 0x3d2aaabb0b087423 */ /* 0x040fe20000000008 */
[----:B------:R-:W-:Y:S01]  /*0910*/  FFMA R10, R11, R10, -0.16666662693023681641 ;  /* 0xbe2aaaa80b0a7423 */ /* 0x000fe2000000000a */
[----:B------:R-:W-:-:S02]  /*0920*/  LOP3.LUT P1, RZ, R9, 0x2, RZ, 0xc0, !PT ;  /* 0x0000000209ff7812 */ /* 0x000fc4000782c0ff */
[----:B------:R-:W-:Y:S01]  /*0930*/  FFMA R8, R11, R8, -0.4999999701976776123 ;  /* 0xbeffffff0b087423 */ /* 0x000fe20000000008 */
[----:B------:R-:W-:Y:S01]  /*0940*/  FFMA R13, R13, R10, R0 ;  /* 0x0000000a0d0d7223 */ /* 0x000fe20000000000 */
[----:B------:R-:W-:Y:S02]  /*0950*/  IADD3 R0, PT, PT, R9, 0x1, RZ ;  /* 0x0000000109007810 */ /* 0x000fe40007ffe0ff */
[----:B------:R-:W-:Y:S02]  /*0960*/  FFMA R8, R11, R8, 1 ;  /* 0x3f8000000b087423 */ /* 0x000fe40000000008 */
[----:B------:R-:W-:-:S03]  /*0970*/  LOP3.LUT P2, RZ, R0, 0x2, RZ, 0xc0, !PT ;  /* 0x0000000200ff7812 */ /* 0x000fc6000784c0ff */
[----:B------:R-:W-:Y:S02]  /*0980*/  FSEL R0, R13, R8, !P0 ;  /* 0x000000080d007208 */ /* 0x000fe40004000000 */
[----:B------:R-:W-:Y:S02]  /*0990*/  FSEL R8, R8, R13, !P0 ;  /* 0x0000000d08087208 */ /* 0x000fe40004000000 */
[----:B------:R-:W-:Y:S01]  /*09a0*/  FSEL R11, R0, -R0, !P2 ;  /* 0x80000000000b7208 */ /* 0x000fe20005000000 */
[----:B------:R-:W-:Y:S01]  /*09b0*/  IMAD.IADD R0, R6, 0x1, R5 ;  /* 0x0000000106007824 */ /* 0x000fe200078e0205 */
[----:B------:R-:W-:-:S03]  /*09c0*/  FSEL R9, R8, -R8, !P1 ;  /* 0x8000000808097208 */ /* 0x000fc60004800000 */
[----:B------:R-:W-:Y:S01]  /*09d0*/  FMUL R8, R4, R11 ;  /* 0x0000000b04087220 */ /* 0x000fe20000400000 */
[----:B0-----:R-:W-:Y:S01]  /*09e0*/  ISETP.GE.U32.AND P0, PT, R0, UR4, PT ;  /* 0x0000000400007c0c */ /* 0x001fe2000bf06070 */
[----:B------:R-:W-:Y:S01]  /*09f0*/  FMUL R9, R4, R9 ;  /* 0x0000000904097220 */ /* 0x000fe20000400000 */
[--C-:B------:R-:W-:Y:S01]  /*0a00*/  SHF.R.S32.HI R11, RZ, 0x1f, R0.reuse ;  /* 0x0000001fff0b7819 */ /* 0x100fe20000011400 */
[----:B------:R-:W-:-:S03]  /*0a10*/  IMAD.MOV.U32 R5, RZ, RZ, R0 ;  /* 0x000000ffff057224 */ /* 0x000fc600078e0000 */
[----:B------:R0:W-:Y:S01]  /*0a20*/  STG.E.64 desc[UR6][R2.64], R8 ;  /* 0x0000000802007986 */ /* 0x0001e2000c101b06 */
[----:B------:R-:W-:-:S13]  /*0a30*/  ISETP.GE.U32.AND.EX P0, PT, R11, UR5, PT, P0 ;  /* 0x000000050b007c0c */ /* 0x000fda000bf06100 */
[----:B0-----:R-:W-:Y:S05]  /*0a40*/  @!P0 BRA `(.L_x_73) ;  /* 0xfffffff400cc8947 */ /* 0x001fea000383ffff */
[----:B------:R-:W-:Y:S05]  /*0a50*/  EXIT ;  /* 0x000000000000794d */ /* 0x000fea0003800000 */
.L_x_74:
        /* <DEDUP_REMOVED lines=10> */
.L_x_132:


//--------------------- .text._Z14min_max_reduceP6float2PfS1_m --------------------------
	.section	.text._Z14min_max_reduceP6float2PfS1_m,"ax",@progbits
	.align	128
        .global         _Z14min_max_reduceP6float2PfS1_m
        .type           _Z14min_max_reduceP6float2PfS1_m,@function
        .size           _Z14min_max_reduceP6float2PfS1_m,(.L_x_133 - _Z14min_max_reduceP6float2PfS1_m)
        .other          _Z14min_max_reduceP6float2PfS1_m,@"STO_CUDA_ENTRY STV_DEFAULT"
_Z14min_max_reduceP6float2PfS1_m:
.text._Z14min_max_reduceP6float2PfS1_m:
[----:B------:R-:W-:Y:S01]  /*0000*/  LDC R1, c[0x0][0x37c] ;  /* 0x0000df00ff017b82 */ /* 0x000fe20000000800 */
[----:B------:R-:W0:Y:S07]  /*0010*/  S2R R11, SR_TID.X ;  /* 0x00000000000b7919 */ /* 0x000e2e0000002100 */
[----:B------:R-:W1:Y:S01]  /*0020*/  S2UR UR5, SR_CgaCtaId ;  /* 0x00000000000579c3 */ /* 0x000e620000008800 */
[----:B------:R-:W-:Y:S01]  /*0030*/  UMOV UR4, 0x400 ;  /* 0x0000040000047882 */ /* 0x000fe20000000000 */
[----:B------:R-:W2:Y:S01]  /*0040*/  LDCU.64 UR8, c[0x0][0x398] ;  /* 0x00007300ff0877ac */ /* 0x000ea20008000a00 */
[----:B------:R-:W-:Y:S01]  /*0050*/  IMAD.MOV.U32 R2, RZ, RZ, -0x800001 ;  /* 0xff7fffffff027424 */ /* 0x000fe200078e00ff */
[----:B------:R-:W-:Y:S01]  /*0060*/  BSSY.RECONVERGENT B0, `(.L_x_75) ;  /* 0x0000027000007945 */ /* 0x000fe20003800200 */
[----:B------:R-:W-:Y:S01]  /*0070*/  IMAD.MOV.U32 R3, RZ, RZ, 0x7f7fffff ;  /* 0x7f7fffffff037424 */ /* 0x000fe200078e00ff */
[----:B------:R-:W3:Y:S02]  /*0080*/  LDCU.64 UR10, c[0x0][0x380] ;  /* 0x00007000ff0a77ac */ /* 0x000ee40008000a00 */
[----:B------:R-:W4:Y:S08]  /*0090*/  LDC R0, c[0x0][0x360] ;  /* 0x0000d800ff007b82 */ /* 0x000f300000000800 */
[----:B------:R-:W5:Y:S01]  /*00a0*/  S2UR UR6, SR_CTAID.X ;  /* 0x00000000000679c3 */ /* 0x000f620000002500 */
[----:B-1----:R-:W-:-:S06]  /*00b0*/  ULEA UR4, UR5, UR4, 0x18 ;  /* 0x0000000405047291 */ /* 0x002fcc000f8ec0ff */
[----:B0-----:R-:W-:Y:S01]  /*00c0*/  LEA R5, R11, UR4, 0x2 ;  /* 0x000000040b057c11 */ /* 0x001fe2000f8e10ff */
[----:B----4-:R-:W-:-:S04]  /*00d0*/  IMAD.MOV.U32 R7, RZ, RZ, R0 ;  /* 0x000000ffff077224 */ /* 0x010fc800078e0000 */
[----:B------:R-:W0:Y:S01]  /*00e0*/  LDCU.64 UR4, c[0x0][0x358] ;  /* 0x00006b00ff0477ac */ /* 0x000e220008000a00 */
[C---:B------:R-:W-:Y:S01]  /*00f0*/  IMAD R6, R0.reuse, 0x4, R5 ;  /* 0x0000000400067824 */ /* 0x040fe200078e0205 */
[----:B------:R1:W-:Y:S01]  /*0100*/  STS [R5], R2 ;  /* 0x0000000205007388 */ /* 0x0003e20000000800 */
[----:B-----5:R-:W-:-:S03]  /*0110*/  IMAD R4, R0, UR6, R11 ;  /* 0x0000000600047c24 */ /* 0x020fc6000f8e020b */
[----:B------:R1:W-:Y:S02]  /*0120*/  STS [R6], R3 ;  /* 0x0000000306007388 */ /* 0x0003e40000000800 */
[----:B--2---:R-:W-:Y:S02]  /*0130*/  ISETP.GE.U32.AND P0, PT, R4, UR8, PT ;  /* 0x0000000804007c0c */ /* 0x004fe4000bf06070 */
[----:B------:R-:W-:-:S04]  /*0140*/  SHF.R.S32.HI R12, RZ, 0x1f, R4 ;  /* 0x0000001fff0c7819 */ /* 0x000fc80000011404 */
[----:B------:R-:W-:-:S13]  /*0150*/  ISETP.GE.U32.AND.EX P0, PT, R12, UR9, PT, P0 ;  /* 0x000000090c007c0c */ /* 0x000fda000bf06100 */
[----:B01-3--:R-:W-:Y:S05]  /*0160*/  @P0 BRA `(.L_x_76) ;  /* 0x0000000000580947 */ /* 0x00bfea0003800000 */
[----:B------:R-:W0:Y:S01]  /*0170*/  LDCU UR6, c[0x0][0x370] ;  /* 0x00006e00ff0677ac */ /* 0x000e220008000800 */
[----:B------:R-:W-:Y:S01]  /*0180*/  BSSY.RECONVERGENT B1, `(.L_x_77) ;  /* 0x0000012000017945 */ /* 0x000fe20003800200 */
[--C-:B------:R-:W-:Y:S02]  /*0190*/  IMAD.MOV.U32 R8, RZ, RZ, R4.reuse ;  /* 0x000000ffff087224 */ /* 0x100fe400078e0004 */
[----:B------:R-:W-:Y:S02]  /*01a0*/  IMAD.MOV.U32 R10, RZ, RZ, -0x800001 ;  /* 0xff7fffffff0a7424 */ /* 0x000fe400078e00ff */
[----:B------:R-:W-:Y:S02]  /*01b0*/  IMAD.MOV.U32 R9, RZ, RZ, 0x7f7fffff ;  /* 0x7f7fffffff097424 */ /* 0x000fe400078e00ff */
[----:B------:R-:W-:Y:S02]  /*01c0*/  IMAD.MOV.U32 R13, RZ, RZ, R4 ;  /* 0x000000ffff0d7224 */ /* 0x000fe400078e0004 */
[----:B------:R-:W-:-:S02]  /*01d0*/  IMAD.MOV.U32 R14, RZ, RZ, R12 ;  /* 0x000000ffff0e7224 */ /* 0x000fc400078e000c */
[----:B0-----:R-:W-:-:S07]  /*01e0*/  IMAD R15, R7, UR6, RZ ;  /* 0x00000006070f7c24 */ /* 0x001fce000f8e02ff */
.L_x_78:
[----:B------:R-:W-:-:S04]  /*01f0*/  LEA R2, P0, R13, UR10, 0x3 ;  /* 0x0000000a0d027c11 */ /* 0x000fc8000f8018ff */
[----:B------:R-:W-:-:S05]  /*0200*/  LEA.HI.X R3, R13, UR11, R14, 0x3, P0 ;  /* 0x0000000b0d037c11 */ /* 0x000fca00080f1c0e */
[----:B------:R-:W2:Y:S01]  /*0210*/  LDG.E R2, desc[UR4][R2.64] ;  /* 0x0000000402027981 */ /* 0x000ea2000c1e1900 */
[----:B------:R-:W-:-:S04]  /*0220*/  IMAD.IADD R13, R15, 0x1, R8 ;  /* 0x000000010f0d7824 */ /* 0x000fc800078e0208 */
[--C-:B------:R-:W-:Y:S01]  /*0230*/  IMAD.MOV.U32 R8, RZ, RZ, R13.reuse ;  /* 0x000000ffff087224 */ /* 0x100fe200078e000d */
[----:B------:R-:W-:Y:S02]  /*0240*/  ISETP.GE.U32.AND P0, PT, R13, UR8, PT ;  /* 0x000000080d007c0c */ /* 0x000fe4000bf06070 */
[----:B------:R-:W-:-:S04]  /*0250*/  SHF.R.S32.HI R14, RZ, 0x1f, R13 ;  /* 0x0000001fff0e7819 */ /* 0x000fc8000001140d */
[----:B------:R-:W-:Y:S02]  /*0260*/  ISETP.GE.U32.AND.EX P0, PT, R14, UR9, PT, P0 ;  /* 0x000000090e007c0c */ /* 0x000fe4000bf06100 */
[C---:B--2---:R-:W-:Y:S02]  /*0270*/  FMNMX R10, R2.reuse, R10, !PT ;  /* 0x0000000a020a7209 */ /* 0x044fe40007800000 */
[----:B------:R-:W-:-:S09]  /*0280*/  FMNMX R9, R2, R9, PT ;  /* 0x0000000902097209 */ /* 0x000fd20003800000 */
[----:B------:R-:W-:Y:S05]  /*0290*/  @!P0 BRA `(.L_x_78) ;  /* 0xfffffffc00d48947 */ /* 0x000fea000383ffff */
[----:B------:R-:W-:Y:S05]  /*02a0*/  BSYNC.RECONVERGENT B1 ;  /* 0x0000000000017941 */ /* 0x000fea0003800200 */
.L_x_77:
[----:B------:R0:W-:Y:S04]  /*02b0*/  STS [R5], R10 ;  /* 0x0000000a05007388 */ /* 0x0001e80000000800 */
[----:B------:R0:W-:Y:S02]  /*02c0*/  STS [R6], R9 ;  /* 0x0000000906007388 */ /* 0x0001e40000000800 */
.L_x_76:
[----:B------:R-:W-:Y:S05]  /*02d0*/  BSYNC.RECONVERGENT B0 ;  /* 0x0000000000007941 */ /* 0x000fea0003800200 */
.L_x_75:
[----:B------:R-:W-:Y:S01]  /*02e0*/  BAR.SYNC.DEFER_BLOCKING 0x0 ;  /* 0x0000000000007b1d */ /* 0x000fe20000010000 */
[----:B------:R-:W-:-:S13]  /*02f0*/  ISETP.GE.U32.AND P0, PT, R7, 0x2, PT ;  /* 0x000000020700780c */ /* 0x000fda0003f06070 */
[----:B------:R-:W-:Y:S05]  /*0300*/  @!P0 BRA `(.L_x_79) ;  /* 0x0000000000588947 */ /* 0x000fea0003800000 */
[----:B------:R-:W1:Y:S02]  /*0310*/  LDCU.64 UR6, c[0x0][0x398] ;  /* 0x00007300ff0677ac */ /* 0x000e640008000a00 */
[----:B-1----:R-:W-:-:S13]  /*0320*/  ISETP.GE.U32.AND P1, PT, R4, UR6, PT ;  /* 0x0000000604007c0c */ /* 0x002fda000bf26070 */
.L_x_82:
[----:B0-----:R-:W-:Y:S01]  /*0330*/  SHF.R.U32.HI R10, RZ, 0x1, R7 ;  /* 0x00000001ff0a7819 */ /* 0x001fe20000011607 */
[----:B------:R-:W-:Y:S03]  /*0340*/  BSSY.RECONVERGENT B0, `(.L_x_80) ;  /* 0x000000e000007945 */ /* 0x000fe60003800200 */
[----:B------:R-:W-:-:S04]  /*0350*/  ISETP.GE.U32.AND P0, PT, R11, R10, PT ;  /* 0x0000000a0b00720c */ /* 0x000fc80003f06070 */
[----:B------:R-:W-:-:S13]  /*0360*/  ISETP.GE.U32.OR.EX P0, PT, R12, UR7, P0, P1 ;  /* 0x000000070c007c0c */ /* 0x000fda0008706510 */
[----:B------:R-:W-:Y:S05]  /*0370*/  @P0 BRA `(.L_x_81) ;  /* 0x0000000000280947 */ /* 0x000fea0003800000 */
[----:B------:R-:W-:Y:S01]  /*0380*/  IMAD R3, R10, 0x4, R5 ;  /* 0x000000040a037824 */ /* 0x000fe200078e0205 */
[----:B------:R-:W-:Y:S03]  /*0390*/  LDS R2, [R5] ;  /* 0x0000000005027984 */ /* 0x000fe60000000800 */
[----:B------:R-:W-:Y:S01]  /*03a0*/  IMAD R8, R0, 0x4, R3 ;  /* 0x0000000400087824 */ /* 0x000fe200078e0203 */
[----:B------:R-:W0:Y:S02]  /*03b0*/  LDS R9, [R3] ;  /* 0x0000000003097984 */ /* 0x000e240000000800 */
[----:B0-----:R-:W-:-:S05]  /*03c0*/  FMNMX R2, R2, R9, !PT ;  /* 0x0000000902027209 */ /* 0x001fca0007800000 */
[----:B------:R-:W-:Y:S04]  /*03d0*/  STS [R5], R2 ;  /* 0x0000000205007388 */ /* 0x000fe80000000800 */
[----:B------:R-:W-:Y:S04]  /*03e0*/  LDS R9, [R8] ;  /* 0x0000000008097984 */ /* 0x000fe80000000800 */
[----:B------:R-:W0:Y:S02]  /*03f0*/  LDS R4, [R6] ;  /* 0x0000000006047984 */ /* 0x000e240000000800 */
[----:B0-----:R-:W-:-:S05]  /*0400*/  FMNMX R9, R4, R9, PT ;  /* 0x0000000904097209 */ /* 0x001fca0003800000 */
[----:B------:R0:W-:Y:S02]  /*0410*/  STS [R6], R9 ;  /* 0x0000000906007388 */ /* 0x0001e40000000800 */
.L_x_81:
[----:B------:R-:W-:Y:S05]  /*0420*/  BSYNC.RECONVERGENT B0 ;  /* 0x0000000000007941 */ /* 0x000fea0003800200 */
.L_x_80:
[----:B------:R-:W-:Y:S01]  /*0430*/  BAR.SYNC.DEFER_BLOCKING 0x0 ;  /* 0x0000000000007b1d */ /* 0x000fe20000010000 */
[----:B------:R-:W-:Y:S01]  /*0440*/  ISETP.GT.U32.AND P0, PT, R7, 0x3, PT ;  /* 0x000000030700780c */ /* 0x000fe20003f04070 */
[----:B------:R-:W-:-:S12]  /*0450*/  IMAD.MOV.U32 R7, RZ, RZ, R10 ;  /* 0x000000ffff077224 */ /* 0x000fd800078e000a */
[----:B------:R-:W-:Y:S05]  /*0460*/  @P0 BRA `(.L_x_82) ;  /* 0xfffffffc00b00947 */ /* 0x000fea000383ffff */
.L_x_79:
[----:B------:R-:W-:-:S13]  /*0470*/  ISETP.NE.AND P0, PT, R11, RZ, PT ;  /* 0x000000ff0b00720c */ /* 0x000fda0003f05270 */
[----:B------:R-:W-:Y:S05]  /*0480*/  @P0 EXIT ;  /* 0x000000000000094d */ /* 0x000fea0003800000 */
[----:B------:R-:W0:Y:S02]  /*0490*/  LDC.64 R2, c[0x0][0x388] ;  /* 0x0000e200ff027b82 */ /* 0x000e240000000a00 */
[----:B0-----:R-:W2:Y:S01]  /*04a0*/  LDG.E R6, desc[UR4][R2.64] ;  /* 0x0000000402067981 */ /* 0x001ea2000c1e1900 */
[----:B------:R-:W-:Y:S01]  /*04b0*/  MOV R4, 0x400 ;  /* 0x0000040000047802 */ /* 0x000fe20000000f00 */
[----:B------:R-:W0:Y:S03]  /*04c0*/  S2R R5, SR_CgaCtaId ;  /* 0x0000000000057919 */ /* 0x000e260000008800 */
[----:B0-----:R-:W-:Y:S02]  /*04d0*/  LEA R9, R5, R4, 0x18 ;  /* 0x0000000405097211 */ /* 0x001fe400078ec0ff */
[----:B------:R-:W0:Y:S03]  /*04e0*/  LDC.64 R4, c[0x0][0x390] ;  /* 0x0000e400ff047b82 */ /* 0x000e260000000a00 */
[----:B------:R-:W2:Y:S02]  /*04f0*/  LDS R7, [R9] ;  /* 0x0000000009077984 */ /* 0x000ea40000000800 */
[----:B--2---:R-:W-:-:S13]  /*0500*/  FSETP.GT.AND P0, PT, R7, R6, PT ;  /* 0x000000060700720b */ /* 0x004fda0003f04000 */
[----:B0-----:R-:W-:Y:S05]  /*0510*/  @!P0 BRA `(.L_x_83) ;  /* 0x0000000000188947 */ /* 0x001fea0003800000 */
[----:B------:R-:W-:Y:S01]  /*0520*/  BSSY B0, `(.L_x_83) ;  /* 0x0000005000007945 */ /* 0x000fe20003800000 */
.L_x_84:
[----:B------:R-:W-:Y:S05]  /*0530*/  YIELD ;  /* 0x0000000000007946 */ /* 0x000fea0003800000 */
[----:B------:R-:W2:Y:S02]  /*0540*/  ATOMG.E.CAS.STRONG.GPU PT, R6, [R2], R6, R7 ;  /* 0x00000006020673a9 */ /* 0x000ea400001ee107 */
[----:B--2---:R-:W-:-:S13]  /*0550*/  FSETP.GT.AND P0, PT, R7, R6, PT ;  /* 0x000000060700720b */ /* 0x004fda0003f04000 */
[----:B------:R-:W-:Y:S05]  /*0560*/  @P0 BRA `(.L_x_84) ;  /* 0xfffffffc00f00947 */ /* 0x000fea000383ffff */
[----:B------:R-:W-:Y:S05]  /*0570*/  BSYNC B0 ;  /* 0x0000000000007941 */ /* 0x000fea0003800000 */
.L_x_83:
[----:B------:R-:W2:Y:S01]  /*0580*/  LDG.E R2, desc[UR4][R4.64] ;  /* 0x0000000404027981 */ /* 0x000ea2000c1e1900 */
[----:B------:R-:W-:-:S05]  /*0590*/  IMAD R0, R0, 0x4, R9 ;  /* 0x0000000400007824 */ /* 0x000fca00078e0209 */
[----:B------:R-:W2:Y:S02]  /*05a0*/  LDS R3, [R0] ;  /* 0x0000000000037984 */ /* 0x000ea40000000800 */
[----:B--2---:R-:W-:-:S13]  /*05b0*/  FSETP.GEU.AND P0, PT, R3, R2, PT ;  /* 0x000000020300720b */ /* 0x004fda0003f0e000 */
[----:B------:R-:W-:Y:S05]  /*05c0*/  @P0 EXIT ;  /* 0x000000000000094d */ /* 0x000fea0003800000 */
.L_x_85:
[----:B------:R-:W-:Y:S05]  /*05d0*/  YIELD ;  /* 0x0000000000007946 */ /* 0x000fea0003800000 */
[----:B------:R-:W2:Y:S02]  /*05e0*/  ATOMG.E.CAS.STRONG.GPU PT, R2, [R4], R2, R3 ;  /* 0x00000002040273a9 */ /* 0x000ea400001ee103 */
[----:B--2---:R-:W-:-:S13]  /*05f0*/  FSETP.GEU.AND P0, PT, R3, R2, PT ;  /* 0x000000020300720b */ /* 0x004fda0003f0e000 */
[----:B------:R-:W-:Y:S05]  /*0600*/  @!P0 BRA `(.L_x_85) ;  /* 0xfffffffc00f08947 */ /* 0x000fea000383ffff */
[----:B------:R-:W-:Y:S05]  /*0610*/  EXIT ;  /* 0x000000000000794d */ /* 0x000fea0003800000 */
.L_x_86:
        /* <DEDUP_REMOVED lines=14> */
.L_x_133:


//--------------------- .text._Z10max_reducePK6float2Pfm --------------------------
	.section	.text._Z10max_reducePK6float2Pfm,"ax",@progbits
	.align	128
        .global         _Z10max_reducePK6float2Pfm
        .type           _Z10max_reducePK6float2Pfm,@function
        .size           _Z10max_reducePK6float2Pfm,(.L_x_134 - _Z10max_reducePK6float2Pfm)
        .other          _Z10max_reducePK6float2Pfm,@"STO_CUDA_ENTRY STV_DEFAULT"
_Z10max_reducePK6float2Pfm:
.text._Z10max_reducePK6float2Pfm:
[----:B------:R-:W-:Y:S01]  /*0000*/  LDC R1, c[0x0][0x37c] ;  /* 0x0000df00ff017b82 */ /* 0x000fe20000000800 */
[----:B------:R-:W0:Y:S07]  /*0010*/  S2R R8, SR_TID.X ;  /* 0x0000000000087919 */ /* 0x000e2e0000002100 */
[----:B------:R-:W1:Y:S01]  /*0020*/  S2UR UR5, SR_CgaCtaId ;  /* 0x00000000000579c3 */ /* 0x000e620000008800 */
[----:B------:R-:W2:Y:S01]  /*0030*/  LDCU UR8, c[0x0][0x360] ;  /* 0x00006c00ff0877ac */ /* 0x000ea20008000800 */
[----:B------:R-:W-:Y:S01]  /*0040*/  IMAD.MOV.U32 R7, RZ, RZ, -0x800001 ;  /* 0xff7fffffff077424 */ /* 0x000fe200078e00ff */
[----:B------:R-:W3:Y:S01]  /*0050*/  S2R R3, SR_CTAID.X ;  /* 0x0000000000037919 */ /* 0x000ee20000002500 */
[----:B------:R-:W-:Y:S01]  /*0060*/  BSSY.RECONVERGENT B0, `(.L_x_87) ;  /* 0x0000021000007945 */ /* 0x000fe20003800200 */
[----:B------:R-:W4:Y:S01]  /*0070*/  LDCU.64 UR10, c[0x0][0x390] ;  /* 0x00007200ff0a77ac */ /* 0x000f220008000a00 */
[----:B------:R-:W-:Y:S01]  /*0080*/  UMOV UR4, 0x400 ;  /* 0x0000040000047882 */ /* 0x000fe20000000000 */
[----:B------:R-:W0:Y:S01]  /*0090*/  LDCU.64 UR6, c[0x0][0x358] ;  /* 0x00006b00ff0677ac */ /* 0x000e220008000a00 */
[----:B------:R-:W0:Y:S01]  /*00a0*/  LDCU.64 UR12, c[0x0][0x380] ;  /* 0x00007000ff0c77ac */ /* 0x000e220008000a00 */
[----:B--2---:R-:W-:Y:S01]  /*00b0*/  IMAD.U32 R5, RZ, RZ, UR8 ;  /* 0x00000008ff057e24 */ /* 0x004fe2000f8e00ff */
[----:B-1----:R-:W-:-:S06]  /*00c0*/  ULEA UR4, UR5, UR4, 0x18 ;  /* 0x0000000405047291 */ /* 0x002fcc000f8ec0ff */
[----:B0-----:R-:W-:Y:S01]  /*00d0*/  LEA R4, R8, UR4, 0x2 ;  /* 0x0000000408047c11 */ /* 0x001fe2000f8e10ff */
[----:B---3--:R-:W-:-:S04]  /*00e0*/  IMAD R0, R3, UR8, R8 ;  /* 0x0000000803007c24 */ /* 0x008fc8000f8e0208 */
[----:B------:R0:W-:Y:S01]  /*00f0*/  STS [R4], R7 ;  /* 0x0000000704007388 */ /* 0x0001e20000000800 */
[----:B----4-:R-:W-:Y:S02]  /*0100*/  ISETP.GE.U32.AND P0, PT, R0, UR10, PT ;  /* 0x0000000a00007c0c */ /* 0x010fe4000bf06070 */
[----:B------:R-:W-:-:S04]  /*0110*/  SHF.R.S32.HI R9, RZ, 0x1f, R0 ;  /* 0x0000001fff097819 */ /* 0x000fc80000011400 */
[----:B------:R-:W-:-:S13]  /*0120*/  ISETP.GE.U32.AND.EX P0, PT, R9, UR11, PT, P0 ;  /* 0x0000000b09007c0c */ /* 0x000fda000bf06100 */
[----:B0-----:R-:W-:Y:S05]  /*0130*/  @P0 BRA `(.L_x_88) ;  /* 0x00000000004c0947 */ /* 0x001fea0003800000 */
[----:B------:R-:W0:Y:S01]  /*0140*/  LDCU UR4, c[0x0][0x370] ;  /* 0x00006e00ff0477ac */ /* 0x000e220008000800 */
[----:B------:R-:W-:Y:S01]  /*0150*/  BSSY.RECONVERGENT B1, `(.L_x_89) ;  /* 0x0000010000017945 */ /* 0x000fe20003800200 */
[--C-:B------:R-:W-:Y:S02]  /*0160*/  IMAD.MOV.U32 R6, RZ, RZ, R0.reuse ;  /* 0x000000ffff067224 */ /* 0x100fe400078e0000 */
[----:B------:R-:W-:Y:S02]  /*0170*/  IMAD.MOV.U32 R7, RZ, RZ, -0x800001 ;  /* 0xff7fffffff077424 */ /* 0x000fe400078e00ff */
[----:B------:R-:W-:Y:S02]  /*0180*/  IMAD.MOV.U32 R10, RZ, RZ, R0 ;  /* 0x000000ffff0a7224 */ /* 0x000fe400078e0000 */
[----:B------:R-:W-:Y:S02]  /*0190*/  IMAD.MOV.U32 R11, RZ, RZ, R9 ;  /* 0x000000ffff0b7224 */ /* 0x000fe400078e0009 */
[----:B0-----:R-:W-:-:S07]  /*01a0*/  IMAD R13, R5, UR4, RZ ;  /* 0x00000004050d7c24 */ /* 0x001fce000f8e02ff */
.L_x_90:
        /* <DEDUP_REMOVED lines=8> */
[----:B--2---:R-:W-:-:S11]  /*0230*/  FMNMX R7, R2, R7, !PT ;  /* 0x0000000702077209 */ /* 0x004fd60007800000 */
[----:B------:R-:W-:Y:S05]  /*0240*/  @!P0 BRA `(.L_x_90) ;  /* 0xfffffffc00d88947 */ /* 0x000fea000383ffff */
[----:B------:R-:W-:Y:S05]  /*0250*/  BSYNC.RECONVERGENT B1 ;  /* 0x0000000000017941 */ /* 0x000fea0003800200 */
.L_x_89:
[----:B------:R0:W-:Y:S02]  /*0260*/  STS [R4], R7 ;  /* 0x0000000704007388 */ /* 0x0001e40000000800 */
.L_x_88:
[----:B------:R-:W-:Y:S05]  /*0270*/  BSYNC.RECONVERGENT B0 ;  /* 0x0000000000007941 */ /* 0x000fea0003800200 */
.L_x_87:
[----:B------:R-:W-:Y:S01]  /*0280*/  BAR.SYNC.DEFER_BLOCKING 0x0 ;  /* 0x0000000000007b1d */ /* 0x000fe20000010000 */
[----:B------:R-:W-:Y:S02]  /*0290*/  ISETP.GE.U32.AND P0, PT, R5, 0x2, PT ;  /* 0x000000020500780c */ /* 0x000fe40003f06070 */
[----:B------:R-:W-:-:S11]  /*02a0*/  ISETP.NE.AND P1, PT, R8, RZ, PT ;  /* 0x000000ff0800720c */ /* 0x000fd60003f25270 */
[----:B------:R-:W-:Y:S05]  /*02b0*/  @!P0 BRA `(.L_x_91) ;  /* 0x0000000000388947 */ /* 0x000fea0003800000 */
[----:B------:R-:W1:Y:S02]  /*02c0*/  LDCU.64 UR4, c[0x0][0x390] ;  /* 0x00007200ff0477ac */ /* 0x000e640008000a00 */
[----:B-1----:R-:W-:-:S13]  /*02d0*/  ISETP.GE.U32.AND P2, PT, R0, UR4, PT ;  /* 0x0000000400007c0c */ /* 0x002fda000bf46070 */
.L_x_92:
[----:B0-----:R-:W-:-:S04]  /*02e0*/  SHF.R.U32.HI R7, RZ, 0x1, R5 ;  /* 0x00000001ff077819 */ /* 0x001fc80000011605 */
[----:B------:R-:W-:-:S04]  /*02f0*/  ISETP.GE.U32.AND P0, PT, R8, R7, PT ;  /* 0x000000070800720c */ /* 0x000fc80003f06070 */
[----:B------:R-:W-:-:S13]  /*0300*/  ISETP.GE.U32.OR.EX P0, PT, R9, UR5, P0, P2 ;  /* 0x0000000509007c0c */ /* 0x000fda0008706520 */
[----:B------:R-:W-:Y:S01]  /*0310*/  @!P0 IMAD R2, R7, 0x4, R4 ;  /* 0x0000000407028824 */ /* 0x000fe200078e0204 */
[----:B------:R-:W-:Y:S04]  /*0320*/  @!P0 LDS R0, [R4] ;  /* 0x0000000004008984 */ /* 0x000fe80000000800 */
[----:B------:R-:W0:Y:S02]  /*0330*/  @!P0 LDS R3, [R2] ;  /* 0x0000000002038984 */ /* 0x000e240000000800 */
[----:B0-----:R-:W-:-:S05]  /*0340*/  @!P0 FMNMX R3, R0, R3, !PT ;  /* 0x0000000300038209 */ /* 0x001fca0007800000 */
[----:B------:R1:W-:Y:S01]  /*0350*/  @!P0 STS [R4], R3 ;  /* 0x0000000304008388 */ /* 0x0003e20000000800 */
[----:B------:R-:W-:Y:S01]  /*0360*/  BAR.SYNC.DEFER_BLOCKING 0x0 ;  /* 0x0000000000007b1d */ /* 0x000fe20000010000 */
[----:B------:R-:W-:Y:S01]  /*0370*/  ISETP.GT.U32.AND P0, PT, R5, 0x3, PT ;  /* 0x000000030500780c */ /* 0x000fe20003f04070 */
[----:B------:R-:W-:-:S12]  /*0380*/  IMAD.MOV.U32 R5, RZ, RZ, R7 ;  /* 0x000000ffff057224 */ /* 0x000fd800078e0007 */
[----:B-1----:R-:W-:Y:S05]  /*0390*/  @P0 BRA `(.L_x_92) ;  /* 0xfffffffc00d00947 */ /* 0x002fea000383ffff */
.L_x_91:
[----:B------:R-:W-:Y:S05]  /*03a0*/  @P1 EXIT ;  /* 0x000000000000194d */ /* 0x000fea0003800000 */
[----:B------:R-:W1:Y:S02]  /*03b0*/  LDC.64 R2, c[0x0][0x388] ;  /* 0x0000e200ff027b82 */ /* 0x000e640000000a00 */
[----:B-1----:R-:W2:Y:S06]  /*03c0*/  LDG.E R0, desc[UR6][R2.64] ;  /* 0x0000000602007981 */ /* 0x002eac000c1e1900 */
[----:B------:R-:W1:Y:S01]  /*03d0*/  S2UR UR5, SR_CgaCtaId ;  /* 0x00000000000579c3 */ /* 0x000e620000008800 */
[----:B------:R-:W-:Y:S02]  /*03e0*/  UMOV UR4, 0x400 ;  /* 0x0000040000047882 */ /* 0x000fe40000000000 */
[----:B-1----:R-:W-:-:S09]  /*03f0*/  ULEA UR4, UR5, UR4, 0x18 ;  /* 0x0000000405047291 */ /* 0x002fd2000f8ec0ff */
[----:B------:R-:W2:Y:S02]  /*0400*/  LDS R5, [UR4] ;  /* 0x00000004ff057984 */ /* 0x000ea40008000800 */
[----:B--2---:R-:W-:-:S13]  /*0410*/  FSETP.GT.AND P0, PT, R5, R0, PT ;  /* 0x000000000500720b */ /* 0x004fda0003f04000 */
[----:B------:R-:W-:Y:S05]  /*0420*/  @!P0 EXIT ;  /* 0x000000000000894d */ /* 0x000fea0003800000 */
[----:B0-----:R-:W-:-:S07]  /*0430*/  IMAD.MOV.U32 R4, RZ, RZ, R0 ;  /* 0x000000ffff047224 */ /* 0x001fce00078e0000 */
.L_x_93:
[----:B------:R-:W-:Y:S05]  /*0440*/  YIELD ;  /* 0x0000000000007946 */ /* 0x000fea0003800000 */
[----:B------:R-:W2:Y:S02]  /*0450*/  ATOMG.E.CAS.STRONG.GPU PT, R4, [R2], R4, R5 ;  /* 0x00000004020473a9 */ /* 0x000ea400001ee105 */
[----:B--2---:R-:W-:-:S13]  /*0460*/  FSETP.GT.AND P0, PT, R5, R4, PT ;  /* 0x000000040500720b */ /* 0x004fda0003f04000 */
[----:B------:R-:W-:Y:S05]  /*0470*/  @P0 BRA `(.L_x_93) ;  /* 0xfffffffc00f00947 */ /* 0x000fea000383ffff */
[----:B------:R-:W-:Y:S05]  /*0480*/  EXIT ;  /* 0x000000000000794d */ /* 0x000fea0003800000 */
.L_x_94:
        /* <DEDUP_REMOVED lines=15> */
.L_x_134:


//--------------------- .text._Z11init_kernelP6float2ffii --------------------------
	.section	.text._Z11init_kernelP6float2ffii,"ax",@progbits
	.align	128
        .global         _Z11init_kernelP6float2ffii
        .type           _Z11init_kernelP6float2ffii,@function
        .size           _Z11init_kernelP6float2ffii,(.L_x_125 - _Z11init_kernelP6float2ffii)
        .other          _Z11init_kernelP6float2ffii,@"STO_CUDA_ENTRY STV_DEFAULT"
_Z11init_kernelP6float2ffii:
.text._Z11init_kernelP6float2ffii:
[----:B------:R-:W-:Y:S01]  /*0000*/  LDC R1, c[0x0][0x37c] ;  /* 0x0000df00ff017b82 */ /* 0x000fe20000000800 */
[----:B------:R-:W0:Y:S07]  /*0010*/  S2R R11, SR_TID.X ;  /* 0x00000000000b7919 */ /* 0x000e2e0000002100 */
[----:B------:R-:W0:Y:S01]  /*0020*/  S2UR UR6, SR_CTAID.X ;  /* 0x00000000000679c3 */ /* 0x000e220000002500 */
[----:B------:R-:W1:Y:S07]  /*0030*/  LDCU.64 UR4, c[0x0][0x390] ;  /* 0x00007200ff0477ac */ /* 0x000e6e0008000a00 */
[----:B------:R-:W0:Y:S01]  /*0040*/  LDC R0, c[0x0][0x360] ;  /* 0x0000d800ff007b82 */ /* 0x000e220000000800 */
[----:B-1----:R-:W-:Y:S01]  /*0050*/  UIMAD UR4, UR5, UR4, URZ ;  /* 0x00000004050472a4 */ /* 0x002fe2000f8e02ff */
[----:B0-----:R-:W-:-:S05]  /*0060*/  IMAD R11, R0, UR6, R11 ;  /* 0x00000006000b7c24 */ /* 0x001fca000f8e020b */
[----:B------:R-:W-:-:S13]  /*0070*/  ISETP.GE.AND P0, PT, R11, UR4, PT ;  /* 0x000000040b007c0c */ /* 0x000fda000bf06270 */
[----:B------:R-:W-:Y:S05]  /*0080*/  @P0 EXIT ;  /* 0x000000000000094d */ /* 0x000fea0003800000 */
[----:B------:R-:W-:-:S09]  /*0090*/  UIADD3 UR5, UPT, UPT, UR5, -0x1, URZ ;  /* 0xffffffff05057890 */ /* 0x000fd2000fffe0ff */
[----:B------:R-:W0:Y:S08]  /*00a0*/  I2F.F64 R2, UR5 ;  /* 0x0000000500027d12 */ /* 0x000e300008201c00 */
[----:B0-----:R-:W0:Y:S01]  /*00b0*/  MUFU.RCP64H R5, R3 ;  /* 0x0000000300057308 */ /* 0x001e220000001800 */
[----:B------:R-:W-:-:S05]  /*00c0*/  VIADD R4, R3, 0x300402 ;  /* 0x0030040203047836 */ /* 0x000fca0000000000 */
[----:B------:R-:W-:Y:S01]  /*00d0*/  FSETP.GEU.AND P0, PT, |R4|, 5.8789094863358348022e-39, PT ;  /* 0x004004020400780b */ /* 0x000fe20003f0e200 */
[----:B0-----:R-:W-:-:S08]  /*00e0*/  DFMA R6, -R2, R4, 1 ;  /* 0x3ff000000206742b */ /* 0x001fd00000000104 */
[----:B------:R-:W-:-:S08]  /*00f0*/  DFMA R6, R6, R6, R6 ;  /* 0x000000060606722b */ /* 0x000fd00000000006 */
[----:B------:R-:W-:-:S08]  /*0100*/  DFMA R6, R4, R6, R4 ;  /* 0x000000060406722b */ /* 0x000fd00000000004 */
[----:B------:R-:W-:-:S08]  /*0110*/  DFMA R8, -R2, R6, 1 ;  /* 0x3ff000000208742b */ /* 0x000fd00000000106 */
[----:B------:R-:W-:Y:S01]  /*0120*/  DFMA R4, R6, R8, R6 ;  /* 0x000000080604722b */ /* 0x000fe20000000006 */
[----:B------:R-:W-:Y:S10]  /*0130*/  @P0 BRA `(.L_x_95) ;  /* 0x00000000001c0947 */ /* 0x000ff40003800000 */
[----:B------:R-:W-:Y:S01]  /*0140*/  LOP3.LUT R4, R3, 0x7fffffff, RZ, 0xc0, !PT ;  /* 0x7fffffff03047812 */ /* 0x000fe200078ec0ff */
[----:B------:R-:W-:Y:S01]  /*0150*/  IMAD.MOV.U32 R8, RZ, RZ, R2 ;  /* 0x000000ffff087224 */ /* 0x000fe200078e0002 */
[----:B------:R-:W-:-:S03]  /*0160*/  MOV R2, 0x190 ;  /* 0x0000019000027802 */ /* 0x000fc60000000f00 */
[----:B------:R-:W-:-:S07]  /*0170*/  VIADD R12, R4, 0xfff00000 ;  /* 0xfff00000040c7836 */ /* 0x000fce0000000000 */
[----:B------:R-:W-:Y:S05]  /*0180*/  CALL.REL.NOINC `($__internal_4_$__cuda_sm20_dblrcp_rn_slowpath_v3) ;  /* 0x00000004009c7944 */ /* 0x000fea0003c00000 */
[----:B------:R-:W-:Y:S01]  /*0190*/  MOV R4, R8 ;  /* 0x0000000800047202 */ /* 0x000fe20000000f00 */
[----:B------:R-:W-:-:S07]  /*01a0*/  IMAD.MOV.U32 R5, RZ, RZ, R9 ;  /* 0x000000ffff057224 */ /* 0x000fce00078e0009 */
.L_x_95:
[----:B------:R-:W0:Y:S02]  /*01b0*/  LDCU UR5, c[0x0][0x390] ;  /* 0x00007200ff0577ac */ /* 0x000e240008000800 */
[----:B0-----:R-:W-:-:S09]  /*01c0*/  UIADD3 UR5, UPT, UPT, UR5, -0x1, URZ ;  /* 0xffffffff05057890 */ /* 0x001fd2000fffe0ff */
        /* <DEDUP_REMOVED lines=12> */
[----:B------:R-:W-:Y:S02]  /*0290*/  MOV R2, 0x2c0 ;  /* 0x000002c000027802 */ /* 0x000fe40000000f00 */
[----:B------:R-:W-:-:S07]  /*02a0*/  IADD3 R12, PT, PT, R6, -0x100000, RZ ;  /* 0xfff00000060c7810 */ /* 0x000fce0007ffe0ff */
[----:B------:R-:W-:Y:S05]  /*02b0*/  CALL.REL.NOINC `($__internal_4_$__cuda_sm20_dblrcp_rn_slowpath_v3) ;  /* 0x0000000400507944 */ /* 0x000fea0003c00000 */
.L_x_96:
[----:B------:R-:W0:Y:S01]  /*02c0*/  LDC R10, c[0x0][0x390] ;  /* 0x0000e400ff0a7b82 */ /* 0x000e220000000800 */
[----:B------:R-:W1:Y:S01]  /*02d0*/  LDCU UR5, c[0x0][0x370] ;  /* 0x00006e00ff0577ac */ /* 0x000e620008000800 */
[----:B------:R-:W2:Y:S06]  /*02e0*/  LDCU.64 UR6, c[0x0][0x358] ;  /* 0x00006b00ff0677ac */ /* 0x000eac0008000a00 */
[----:B------:R-:W3:Y:S08]  /*02f0*/  LDC R13, c[0x0][0x38c] ;  /* 0x0000e300ff0d7b82 */ /* 0x000ef00000000800 */
[----:B------:R-:W4:Y:S01]  /*0300*/  LDC.64 R6, c[0x0][0x380] ;  /* 0x0000e000ff067b82 */ /* 0x000f220000000a00 */
[----:B-1----:R-:W-:-:S07]  /*0310*/  IMAD R2, R0, UR5, RZ ;  /* 0x0000000500027c24 */ /* 0x002fce000f8e02ff */
.L_x_102:
[----:B01----:R-:W-:Y:S01]  /*0320*/  IABS R3, R10 ;  /* 0x0000000a00037213 */ /* 0x003fe20000000000 */
[----:B------:R-:W-:Y:S03]  /*0330*/  BSSY.RECONVERGENT B0, `(.L_x_97) ;  /* 0x000002e000007945 */ /* 0x000fe60003800200 */
[----:B------:R-:W0:Y:S08]  /*0340*/  I2F.RP R0, R3 ;  /* 0x0000000300007306 */ /* 0x000e300000209400 */
[----:B0-----:R-:W0:Y:S02]  /*0350*/  MUFU.RCP R0, R0 ;  /* 0x0000000000007308 */ /* 0x001e240000001000 */
[----:B0-----:R-:W-:-:S06]  /*0360*/  VIADD R14, R0, 0xffffffe ;  /* 0x0ffffffe000e7836 */ /* 0x001fcc0000000000 */
[----:B------:R0:W1:Y:S02]  /*0370*/  F2I.FTZ.U32.TRUNC.NTZ R15, R14 ;  /* 0x0000000e000f7305 */ /* 0x000064000021f000 */
[----:B0-----:R-:W-:Y:S02]  /*0380*/  IMAD.MOV.U32 R14, RZ, RZ, RZ ;  /* 0x000000ffff0e7224 */ /* 0x001fe400078e00ff */
[----:B-1----:R-:W-:-:S04]  /*0390*/  IMAD.MOV R12, RZ, RZ, -R15 ;  /* 0x000000ffff0c7224 */ /* 0x002fc800078e0a0f */
[----:B------:R-:W-:Y:S01]  /*03a0*/  IMAD R17, R12, R3, RZ ;  /* 0x000000030c117224 */ /* 0x000fe200078e02ff */
[----:B------:R-:W-:-:S03]  /*03b0*/  IABS R12, R11 ;  /* 0x0000000b000c7213 */ /* 0x000fc60000000000 */
[----:B------:R-:W-:-:S06]  /*03c0*/  IMAD.HI.U32 R15, R15, R17, R14 ;  /* 0x000000110f0f7227 */ /* 0x000fcc00078e000e */
[----:B------:R-:W-:-:S05]  /*03d0*/  IMAD.HI.U32 R15, R15, R12, RZ ;  /* 0x0000000c0f0f7227 */ /* 0x000fca00078e00ff */
[----:B------:R-:W-:-:S05]  /*03e0*/  IADD3 R0, PT, PT, -R15, RZ, RZ ;  /* 0x000000ff0f007210 */ /* 0x000fca0007ffe1ff */
[----:B------:R-:W-:-:S05]  /*03f0*/  IMAD R0, R3, R0, R12 ;  /* 0x0000000003007224 */ /* 0x000fca00078e020c */
[----:B------:R-:W-:-:S13]  /*0400*/  ISETP.GT.U32.AND P2, PT, R3, R0, PT ;  /* 0x000000000300720c */ /* 0x000fda0003f44070 */
[----:B------:R-:W-:Y:S02]  /*0410*/  @!P2 IMAD.IADD R0, R0, 0x1, -R3 ;  /* 0x000000010000a824 */ /* 0x000fe400078e0a03 */
[----:B------:R-:W-:Y:S01]  /*0420*/  @!P2 VIADD R15, R15, 0x1 ;  /* 0x000000010f0fa836 */ /* 0x000fe20000000000 */
[----:B------:R-:W-:Y:S02]  /*0430*/  ISETP.NE.AND P2, PT, R10, RZ, PT ;  /* 0x000000ff0a00720c */ /* 0x000fe40003f45270 */
[----:B------:R-:W-:Y:S02]  /*0440*/  ISETP.GE.U32.AND P0, PT, R0, R3, PT ;  /* 0x000000030000720c */ /* 0x000fe40003f06070 */
[----:B------:R-:W-:-:S04]  /*0450*/  LOP3.LUT R0, R11, R10, RZ, 0x3c, !PT ;  /* 0x0000000a0b007212 */ /* 0x000fc800078e3cff */
[----:B------:R-:W-:-:S07]  /*0460*/  ISETP.GE.AND P1, PT, R0, RZ, PT ;  /* 0x000000ff0000720c */ /* 0x000fce0003f26270 */
[----:B------:R-:W-:-:S06]  /*0470*/  @P0 VIADD R15, R15, 0x1 ;  /* 0x000000010f0f0836 */ /* 0x000fcc0000000000 */
[----:B------:R-:W-:Y:S02]  /*0480*/  @!P1 IADD3 R15, PT, PT, -R15, RZ, RZ ;  /* 0x000000ff0f0f9210 */ /* 0x000fe40007ffe1ff */
[----:B------:R-:W-:-:S04]  /*0490*/  @!P2 LOP3.LUT R15, RZ, R10, RZ, 0x33, !PT ;  /* 0x0000000aff0fa212 */ /* 0x000fc800078e33ff */
[----:B------:R-:W-:Y:S01]  /*04a0*/  I2FP.F32.S32 R3, R15 ;  /* 0x0000000f00037245 */ /* 0x000fe20000201400 */
[----:B------:R-:W-:-:S03]  /*04b0*/  IMAD.MOV R0, RZ, RZ, -R15 ;  /* 0x000000ffff007224 */ /* 0x000fc600078e0a0f */
[----:B------:R-:W0:Y:S01]  /*04c0*/  F2F.F64.F32 R14, R3 ;  /* 0x00000003000e7310 */ /* 0x000e220000201800 */
[----:B------:R-:W-:-:S07]  /*04d0*/  IMAD R0, R10, R0, R11 ;  /* 0x000000000a007224 */ /* 0x000fce00078e020b */
[----:B------:R-:W1:Y:S01]  /*04e0*/  I2F.F64 R16, R0 ;  /* 0x0000000000107312 */ /* 0x000e620000201c00 */
[----:B0-----:R-:W-:Y:S02]  /*04f0*/  DFMA R14, R14, R4, -0.5 ;  /* 0xbfe000000e0e742b */ /* 0x001fe40000000004 */
[----:B-1----:R-:W-:-:S08]  /*0500*/  DFMA R16, R16, R8, -0.5 ;  /* 0xbfe000001010742b */ /* 0x002fd00000000008 */
[----:B------:R-:W0:Y:S08]  /*0510*/  F2F.F32.F64 R14, R14 ;  /* 0x0000000e000e7310 */ /* 0x000e300000301000 */
[----:B------:R-:W1:Y:S01]  /*0520*/  F2F.F32.F64 R16, R16 ;  /* 0x0000001000107310 */ /* 0x000e620000301000 */
[----:B0-----:R-:W-:-:S04]  /*0530*/  FMUL R19, R14, R14 ;  /* 0x0000000e0e137220 */ /* 0x001fc80000400000 */
[----:B-1----:R-:W-:-:S04]  /*0540*/  FFMA R19, R16, R16, R19 ;  /* 0x0000001010137223 */ /* 0x002fc80000000013 */
[----:B------:R-:W-:Y:S01]  /*0550*/  VIADD R12, R19, 0xf3000000 ;  /* 0xf3000000130c7836 */ /* 0x000fe20000000000 */
[----:B------:R0:W1:Y:S04]  /*0560*/  MUFU.RSQ R18, R19 ;  /* 0x0000001300127308 */ /* 0x0000680000001400 */
[----:B------:R-:W-:-:S13]  /*0570*/  ISETP.GT.U32.AND P0, PT, R12, 0x727fffff, PT ;  /* 0x727fffff0c00780c */ /* 0x000fda0003f04070 */
[----:B01----:R-:W-:Y:S05]  /*0580*/  @!P0 BRA `(.L_x_98) ;  /* 0x0000000000108947 */ /* 0x003fea0003800000 */
[----:B------:R-:W-:-:S07]  /*0590*/  MOV R17, 0x5b0 ;  /* 0x000005b000117802 */ /* 0x000fce0000000f00 */
[----:B--234-:R-:W-:Y:S05]  /*05a0*/  CALL.REL.NOINC `($__internal_5_$__cuda_sm20_sqrt_rn_f32_slowpath) ;  /* 0x0000000400307944 */ /* 0x01cfea0003c00000 */
[----:B------:R-:W-:Y:S01]  /*05b0*/  IMAD.MOV.U32 R0, RZ, RZ, R3 ;  /* 0x000000ffff007224 */ /* 0x000fe200078e0003 */
[----:B------:R-:W-:Y:S06]  /*05c0*/  BRA `(.L_x_99) ;  /* 0x0000000000107947 */ /* 0x000fec0003800000 */
.L_x_98:
[----:B------:R-:W-:Y:S01]  /*05d0*/  FMUL.FTZ R0, R19, R18 ;  /* 0x0000001213007220 */ /* 0x000fe20000410000 */
[----:B------:R-:W-:-:S03]  /*05e0*/  FMUL.FTZ R12, R18, 0.5 ;  /* 0x3f000000120c7820 */ /* 0x000fc60000410000 */
[----:B------:R-:W-:-:S04]  /*05f0*/  FFMA R3, -R0, R0, R19 ;  /* 0x0000000000037223 */ /* 0x000fc80000000113 */
[----:B------:R-:W-:-:S07]  /*0600*/  FFMA R0, R3, R12, R0 ;  /* 0x0000000c03007223 */ /* 0x000fce0000000000 */
.L_x_99:
[----:B--2---:R-:W-:Y:S05]  /*0610*/  BSYNC.RECONVERGENT B0 ;  /* 0x0000000000007941 */ /* 0x004fea0003800200 */
.L_x_97:
[----:B---3--:R-:W0:Y:S01]  /*0620*/  MUFU.RCP R12, R13 ;  /* 0x0000000d000c7308 */ /* 0x008e220000001000 */
[----:B------:R-:W-:Y:S01]  /*0630*/  FMUL R0, R0, -R0 ;  /* 0x8000000000007220 */ /* 0x000fe20000400000 */
[----:B------:R-:W-:Y:S06]  /*0640*/  BSSY.RECONVERGENT B0, `(.L_x_100) ;  /* 0x000000b000007945 */ /* 0x000fec0003800200 */
[----:B------:R-:W1:Y:S01]  /*0650*/  FCHK P0, R0, R13 ;  /* 0x0000000d00007302 */ /* 0x000e620000000000 */
[----:B0-----:R-:W-:-:S04]  /*0660*/  FFMA R3, R12, -R13, 1 ;  /* 0x3f8000000c037423 */ /* 0x001fc8000000080d */
[----:B------:R-:W-:-:S04]  /*0670*/  FFMA R3, R12, R3, R12 ;  /* 0x000000030c037223 */ /* 0x000fc8000000000c */
[----:B------:R-:W-:-:S04]  /*0680*/  FFMA R12, R0, R3, RZ ;  /* 0x00000003000c7223 */ /* 0x000fc800000000ff */
[----:B------:R-:W-:-:S04]  /*0690*/  FFMA R14, R12, -R13, R0 ;  /* 0x8000000d0c0e7223 */ /* 0x000fc80000000000 */
[----:B------:R-:W-:Y:S01]  /*06a0*/  FFMA R3, R3, R14, R12 ;  /* 0x0000000e03037223 */ /* 0x000fe2000000000c */
[----:B-1----:R-:W-:Y:S06]  /*06b0*/  @!P0 BRA `(.L_x_101) ;  /* 0x00000000000c8947 */ /* 0x002fec0003800000 */
[----:B------:R-:W-:-:S07]  /*06c0*/  MOV R12, 0x6e0 ;  /* 0x000006e0000c7802 */ /* 0x000fce0000000f00 */
[----:B----4-:R-:W-:Y:S05]  /*06d0*/  CALL.REL.NOINC `($__internal_6_$__cuda_sm3x_div_rn_noftz_f32_slowpath) ;  /* 0x0000000400407944 */ /* 0x010fea0003c00000 */
[----:B------:R-:W-:-:S07]  /*06e0*/  MOV R3, R0 ;  /* 0x0000000000037202 */ /* 0x000fce0000000f00 */
.L_x_101:
[----:B------:R-:W-:Y:S05]  /*06f0*/  BSYNC.RECONVERGENT B0 ;  /* 0x0000000000007941 */ /* 0x000fea0003800200 */
.L_x_100:
[----:B------:R-:W-:Y:S02]  /*0700*/  IMAD.MOV.U32 R0, RZ, RZ, 0x3bbb989d ;  /* 0x3bbb989dff007424 */ /* 0x000fe400078e00ff */
[----:B------:R-:W-:Y:S02]  /*0710*/  IMAD.MOV.U32 R15, RZ, RZ, 0x437c0000 ;  /* 0x437c0000ff0f7424 */ /* 0x000fe400078e00ff */
[----:B------:R-:W-:-:S04]  /*0720*/  FFMA.SAT R0, R3, R0, 0.5 ;  /* 0x3f00000003007423 */ /* 0x000fc80000002000 */
[----:B------:R-:W-:Y:S01]  /*0730*/  FFMA.RM R0, R0, R15, 12582913 ;  /* 0x4b40000100007423 */ /* 0x000fe2000000400f */
[----:B----4-:R-:W-:Y:S01]  /*0740*/  IMAD.WIDE R14, R11, 0x8, R6 ;  /* 0x000000080b0e7825 */ /* 0x010fe200078e0206 */
[----:B------:R-:W-:-:S03]  /*0750*/  IADD3 R11, PT, PT, R2, R11, RZ ;  /* 0x0000000b020b7210 */ /* 0x000fc60007ffe0ff */
[C---:B------:R-:W-:Y:S01]  /*0760*/  FADD R12, R0.reuse, -12583039 ;  /* 0xcb40007f000c7421 */ /* 0x040fe20000000000 */
[----:B------:R-:W-:Y:S01]  /*0770*/  IMAD.SHL.U32 R0, R0, 0x800000, RZ ;  /* 0x0080000000007824 */ /* 0x000fe200078e00ff */
[----:B------:R-:W-:Y:S02]  /*0780*/  ISETP.GE.AND P0, PT, R11, UR4, PT ;  /* 0x000000040b007c0c */ /* 0x000fe4000bf06270 */
[----:B------:R-:W-:-:S04]  /*0790*/  FFMA R12, R3, 1.4426950216293334961, -R12 ;  /* 0x3fb8aa3b030c7823 */ /* 0x000fc8000000080c */
[----:B------:R-:W-:-:S04]  /*07a0*/  FFMA R12, R3, 1.925963033500011079e-08, R12 ;  /* 0x32a57060030c7823 */ /* 0x000fc8000000000c */
[----:B------:R-:W0:Y:S02]  /*07b0*/  MUFU.EX2 R3, R12 ;  /* 0x0000000c00037308 */ /* 0x000e240000000800 */
[----:B0-----:R-:W-:-:S05]  /*07c0*/  FMUL R3, R0, R3 ;  /* 0x0000000300037220 */ /* 0x001fca0000400000 */
[----:B------:R1:W-:Y:S01]  /*07d0*/  STG.E desc[UR6][R14.64], R3 ;  /* 0x000000030e007986 */ /* 0x0003e2000c101906 */
[----:B------:R-:W-:Y:S05]  /*07e0*/  @!P0 BRA `(.L_x_102) ;  /* 0xfffffff800cc8947 */ /* 0x000fea000383ffff */
[----:B------:R-:W-:Y:S05]  /*07f0*/  EXIT ;  /* 0x000000000000794d */ /* 0x000fea0003800000 */
        .weak           $__internal_4_$__cuda_sm20_dblrcp_rn_slowpath_v3
        .type           $__internal_4_$__cuda_sm20_dblrcp_rn_slowpath_v3,@function
        .size           $__internal_4_$__cuda_sm20_dblrcp_rn_slowpath_v3,($__internal_5_$__cuda_sm20_sqrt_rn_f32_slowpath - $__internal_4_$__cuda_sm20_dblrcp_rn_slowpath_v3)
$__internal_4_$__cuda_sm20_dblrcp_rn_slowpath_v3:
[----:B------:R-:W-:Y:S02]  /*0800*/  IMAD.MOV.U32 R6, RZ, RZ, R8 ;  /* 0x000000ffff067224 */ /* 0x000fe400078e0008 */
[----:B------:R-:W-:-:S06]  /*0810*/  IMAD.MOV.U32 R7, RZ, RZ, R3 ;  /* 0x000000ffff077224 */ /* 0x000fcc00078e0003 */
[----:B------:R-:W-:-:S14]  /*0820*/  DSETP.GTU.AND P0, PT, |R6|, +INF , PT ;  /* 0x7ff000000600742a */ /* 0x000fdc0003f0c200 */
[----:B------:R-:W-:Y:S05]  /*0830*/  @P0 BRA `(.L_x_103) ;  /* 0x00000000007c0947 */ /* 0x000fea0003800000 */
[----:B------:R-:W-:-:S05]  /*0840*/  LOP3.LUT R10, R3, 0x7fffffff, RZ, 0xc0, !PT ;  /* 0x7fffffff030a7812 */ /* 0x000fca00078ec0ff */
[----:B------:R-:W-:-:S05]  /*0850*/  VIADD R3, R10, 0xffffffff ;  /* 0xffffffff0a037836 */ /* 0x000fca0000000000 */
[----:B------:R-:W-:-:S13]  /*0860*/  ISETP.GE.U32.AND P0, PT, R3, 0x7fefffff, PT ;  /* 0x7fefffff0300780c */ /* 0x000fda0003f06070 */
[----:B------:R-:W-:Y:S02]  /*0870*/  @P0 LOP3.LUT R9, R7, 0x7ff00000, RZ, 0x3c, !PT ;  /* 0x7ff0000007090812 */ /* 0x000fe400078e3cff */
[----:B------:R-:W-:Y:S01]  /*0880*/  @P0 MOV R8, RZ ;  /* 0x000000ff00080202 */ /* 0x000fe20000000f00 */
[----:B------:R-:W-:Y:S06]  /*0890*/  @P0 BRA `(.L_x_104) ;  /* 0x00000000006c0947 */ /* 0x000fec0003800000 */
[----:B------:R-:W-:-:S13]  /*08a0*/  ISETP.GE.U32.AND P0, PT, R10, 0x1000001, PT ;  /* 0x010000010a00780c */ /* 0x000fda0003f06070 */
[----:B------:R-:W-:Y:S05]  /*08b0*/  @!P0 BRA `(.L_x_105) ;  /* 0x0000000000348947 */ /* 0x000fea0003800000 */
[----:B------:R-:W-:Y:S02]  /*08c0*/  VIADD R9, R7, 0xc0200000 ;  /* 0xc020000007097836 */ /* 0x000fe40000000000 */
[----:B------:R-:W-:Y:S02]  /*08d0*/  IMAD.MOV.U32 R8, RZ, RZ, R6 ;  /* 0x000000ffff087224 */ /* 0x000fe400078e0006 */
[----:B------:R-:W0:Y:S04]  /*08e0*/  MUFU.RCP64H R13, R9 ;  /* 0x00000009000d7308 */ /* 0x000e280000001800 */
[----:B0-----:R-:W-:-:S08]  /*08f0*/  DFMA R14, -R8, R12, 1 ;  /* 0x3ff00000080e742b */ /* 0x001fd0000000010c */
[----:B------:R-:W-:-:S08]  /*0900*/  DFMA R14, R14, R14, R14 ;  /* 0x0000000e0e0e722b */ /* 0x000fd0000000000e */
[----:B------:R-:W-:-:S08]  /*0910*/  DFMA R14, R12, R14, R12 ;  /* 0x0000000e0c0e722b */ /* 0x000fd0000000000c */
[----:B------:R-:W-:-:S08]  /*0920*/  DFMA R12, -R8, R14, 1 ;  /* 0x3ff00000080c742b */ /* 0x000fd0000000010e */
[----:B------:R-:W-:-:S08]  /*0930*/  DFMA R12, R14, R12, R14 ;  /* 0x0000000c0e0c722b */ /* 0x000fd0000000000e */
[----:B------:R-:W-:-:S08]  /*0940*/  DMUL R12, R12, 2.2250738585072013831e-308 ;  /* 0x001000000c0c7828 */ /* 0x000fd00000000000 */
[----:B------:R-:W-:-:S08]  /*0950*/  DFMA R6, -R6, R12, 1 ;  /* 0x3ff000000606742b */ /* 0x000fd0000000010c */
[----:B------:R-:W-:-:S08]  /*0960*/  DFMA R6, R6, R6, R6 ;  /* 0x000000060606722b */ /* 0x000fd00000000006 */
[----:B------:R-:W-:Y:S01]  /*0970*/  DFMA R8, R12, R6, R12 ;  /* 0x000000060c08722b */ /* 0x000fe2000000000c */
[----:B------:R-:W-:Y:S10]  /*0980*/  BRA `(.L_x_104) ;  /* 0x0000000000307947 */ /* 0x000ff40003800000 */
.L_x_105:
[----:B------:R-:W-:Y:S01]  /*0990*/  DMUL R6, R6, 8.11296384146066816958e+31 ;  /* 0x4690000006067828 */ /* 0x000fe20000000000 */
[----:B------:R-:W-:-:S05]  /*09a0*/  IMAD.MOV.U32 R8, RZ, RZ, R12 ;  /* 0x000000ffff087224 */ /* 0x000fca00078e000c */
[----:B------:R-:W0:Y:S02]  /*09b0*/  MUFU.RCP64H R9, R7 ;  /* 0x0000000700097308 */ /* 0x000e240000001800 */
[----:B0-----:R-:W-:-:S08]  /*09c0*/  DFMA R12, -R6, R8, 1 ;  /* 0x3ff00000060c742b */ /* 0x001fd00000000108 */
[----:B------:R-:W-:-:S08]  /*09d0*/  DFMA R12, R12, R12, R12 ;  /* 0x0000000c0c0c722b */ /* 0x000fd0000000000c */
[----:B------:R-:W-:-:S08]  /*09e0*/  DFMA R12, R8, R12, R8 ;  /* 0x0000000c080c722b */ /* 0x000fd00000000008 */
[----:B------:R-:W-:-:S08]  /*09f0*/  DFMA R8, -R6, R12, 1 ;  /* 0x3ff000000608742b */ /* 0x000fd0000000010c */
[----:B------:R-:W-:-:S08]  /*0a00*/  DFMA R8, R12, R8, R12 ;  /* 0x000000080c08722b */ /* 0x000fd0000000000c */
[----:B------:R-:W-:Y:S01]  /*0a10*/  DMUL R8, R8, 8.11296384146066816958e+31 ;  /* 0x4690000008087828 */ /* 0x000fe20000000000 */
[----:B------:R-:W-:Y:S10]  /*0a20*/  BRA `(.L_x_104) ;  /* 0x0000000000087947 */ /* 0x000ff40003800000 */
.L_x_103:
[----:B------:R-:W-:Y:S02]  /*0a30*/  LOP3.LUT R9, R7, 0x80000, RZ, 0xfc, !PT ;  /* 0x0008000007097812 */ /* 0x000fe400078efcff */
[----:B------:R-:W-:-:S07]  /*0a40*/  MOV R8, R6 ;  /* 0x0000000600087202 */ /* 0x000fce0000000f00 */
.L_x_104:
[----:B------:R-:W-:-:S04]  /*0a50*/  IMAD.MOV.U32 R3, RZ, RZ, 0x0 ;  /* 0x00000000ff037424 */ /* 0x000fc800078e00ff */
[----:B------:R-:W-:Y:S05]  /*0a60*/  RET.REL.NODEC R2 `(_Z11init_kernelP6float2ffii) ;  /* 0xfffffff402647950 */ /* 0x000fea0003c3ffff */
        .weak           $__internal_5_$__cuda_sm20_sqrt_rn_f32_slowpath
        .type           $__internal_5_$__cuda_sm20_sqrt_rn_f32_slowpath,@function
        .size           $__internal_5_$__cuda_sm20_sqrt_rn_f32_slowpath,($__internal_6_$__cuda_sm3x_div_rn_noftz_f32_slowpath - $__internal_5_$__cuda_sm20_sqrt_rn_f32_slowpath)
$__internal_5_$__cuda_sm20_sqrt_rn_f32_slowpath:
[----:B------:R-:W-:-:S13]  /*0a70*/  LOP3.LUT P0, RZ, R19, 0x7fffffff, RZ, 0xc0, !PT ;  /* 0x7fffffff13ff7812 */ /* 0x000fda000780c0ff */
[----:B------:R-:W-:Y:S01]  /*0a80*/  @!P0 IMAD.MOV.U32 R3, RZ, RZ, R19 ;  /* 0x000000ffff038224 */ /* 0x000fe200078e0013 */
[----:B------:R-:W-:Y:S06]  /*0a90*/  @!P0 BRA `(.L_x_106) ;  /* 0x0000000000448947 */ /* 0x000fec0003800000 */
[----:B------:R-:W-:Y:S01]  /*0aa0*/  FSETP.GEU.FTZ.AND P0, PT, R19, RZ, PT ;  /* 0x000000ff1300720b */ /* 0x000fe20003f1e000 */
[----:B------:R-:W-:-:S12]  /*0ab0*/  IMAD.MOV.U32 R0, RZ, RZ, R19 ;  /* 0x000000ffff007224 */ /* 0x000fd800078e0013 */
[----:B------:R-:W-:Y:S01]  /*0ac0*/  @!P0 MOV R3, 0x7fffffff ;  /* 0x7fffffff00038802 */ /* 0x000fe20000000f00 */
[----:B------:R-:W-:Y:S06]  /*0ad0*/  @!P0 BRA `(.L_x_106) ;  /* 0x0000000000348947 */ /* 0x000fec0003800000 */
[----:B------:R-:W-:-:S13]  /*0ae0*/  FSETP.GTU.FTZ.AND P0, PT, |R0|, +INF , PT ;  /* 0x7f8000000000780b */ /* 0x000fda0003f1c200 */
[----:B------:R-:W-:Y:S01]  /*0af0*/  @P0 FADD.FTZ R3, R0, 1 ;  /* 0x3f80000000030421 */ /* 0x000fe20000010000 */
[----:B------:R-:W-:Y:S06]  /*0b00*/  @P0 BRA `(.L_x_106) ;  /* 0x0000000000280947 */ /* 0x000fec0003800000 */
[----:B------:R-:W-:-:S13]  /*0b10*/  FSETP.NEU.FTZ.AND P0, PT, |R0|, +INF , PT ;  /* 0x7f8000000000780b */ /* 0x000fda0003f1d200 */
[----:B------:R-:W-:-:S04]  /*0b20*/  @P0 FFMA R12, R0, 1.84467440737095516160e+19, RZ ;  /* 0x5f800000000c0823 */ /* 0x000fc800000000ff */
[----:B------:R-:W0:Y:S02]  /*0b30*/  @P0 MUFU.RSQ R3, R12 ;  /* 0x0000000c00030308 */ /* 0x000e240000001400 */
[----:B0-----:R-:W-:Y:S01]  /*0b40*/  @P0 FMUL.FTZ R15, R12, R3 ;  /* 0x000000030c0f0220 */ /* 0x001fe20000410000 */
[----:B------:R-:W-:Y:S01]  /*0b50*/  @P0 FMUL.FTZ R16, R3, 0.5 ;  /* 0x3f00000003100820 */ /* 0x000fe20000410000 */
[----:B------:R-:W-:Y:S02]  /*0b60*/  @!P0 IMAD.MOV.U32 R3, RZ, RZ, R0 ;  /* 0x000000ffff038224 */ /* 0x000fe400078e0000 */
[----:B------:R-:W-:-:S04]  /*0b70*/  @P0 FADD.FTZ R14, -R15, -RZ ;  /* 0x800000ff0f0e0221 */ /* 0x000fc80000010100 */
[----:B------:R-:W-:-:S04]  /*0b80*/  @P0 FFMA R14, R15, R14, R12 ;  /* 0x0000000e0f0e0223 */ /* 0x000fc8000000000c */
[----:B------:R-:W-:-:S04]  /*0b90*/  @P0 FFMA R14, R14, R16, R15 ;  /* 0x000000100e0e0223 */ /* 0x000fc8000000000f */
[----:B------:R-:W-:-:S07]  /*0ba0*/  @P0 FMUL.FTZ R3, R14, 2.3283064365386962891e-10 ;  /* 0x2f8000000e030820 */ /* 0x000fce0000410000 */
.L_x_106:
[----:B------:R-:W-:Y:S02]  /*0bb0*/  HFMA2 R15, -RZ, RZ, 0, 0 ;  /* 0x00000000ff0f7431 */ /* 0x000fe400000001ff */
[----:B------:R-:W-:-:S04]  /*0bc0*/  IMAD.MOV.U32 R14, RZ, RZ, R17 ;  /* 0x000000ffff0e7224 */ /* 0x000fc800078e0011 */
[----:B------:R-:W-:Y:S05]  /*0bd0*/  RET.REL.NODEC R14 `(_Z11init_kernelP6float2ffii) ;  /* 0xfffffff40e087950 */ /* 0x000fea0003c3ffff */
        .weak           $__internal_6_$__cuda_sm3x_div_rn_noftz_f32_slowpath
        .type           $__internal_6_$__cuda_sm3x_div_rn_noftz_f32_slowpath,@function
        .size           $__internal_6_$__cuda_sm3x_div_rn_noftz_f32_slowpath,(.L_x_125 - $__internal_6_$__cuda_sm3x_div_rn_noftz_f32_slowpath)
$__internal_6_$__cuda_sm3x_div_rn_noftz_f32_slowpath:
[----:B------:R-:W0:Y:S01]  /*0be0*/  LDC R3, c[0x0][0x38c] ;  /* 0x0000e300ff037b82 */ /* 0x000e220000000800 */
[----:B------:R-:W-:Y:S01]  /*0bf0*/  SHF.R.U32.HI R15, RZ, 0x17, R0 ;  /* 0x00000017ff0f7819 */ /* 0x000fe20000011600 */
[----:B------:R-:W1:Y:S01]  /*0c00*/  LDCU UR5, c[0x0][0x38c] ;  /* 0x00007180ff0577ac */ /* 0x000e620008000800 */
[----:B------:R-:W-:Y:S01]  /*0c10*/  BSSY.RECONVERGENT B1, `(.L_x_107) ;  /* 0x0000064000017945 */ /* 0x000fe20003800200 */
[----:B------:R-:W-:Y:S02]  /*0c20*/  MOV R16, R0 ;  /* 0x0000000000107202 */ /* 0x000fe40000000f00 */
[----:B------:R-:W-:-:S05]  /*0c30*/  LOP3.LUT R20, R15, 0xff, RZ, 0xc0, !PT ;  /* 0x000000ff0f147812 */ /* 0x000fca00078ec0ff */
[----:B------:R-:W-:Y:S02]  /*0c40*/  VIADD R19, R20, 0xffffffff ;  /* 0xffffffff14137836 */ /* 0x000fe40000000000 */
[----:B-1----:R-:W-:Y:S01]  /*0c50*/  IMAD.U32 R17, RZ, RZ, UR5 ;  /* 0x00000005ff117e24 */ /* 0x002fe2000f8e00ff */
[----:B0-----:R-:W-:-:S04]  /*0c60*/  SHF.R.U32.HI R14, RZ, 0x17, R3 ;  /* 0x00000017ff0e7819 */ /* 0x001fc80000011603 */
[----:B------:R-:W-:-:S05]  /*0c70*/  LOP3.LUT R14, R14, 0xff, RZ, 0xc0, !PT ;  /* 0x000000ff0e0e7812 */ /* 0x000fca00078ec0ff */
[----:B------:R-:W-:-:S05]  /*0c80*/  VIADD R18, R14, 0xffffffff ;  /* 0xffffffff0e127836 */ /* 0x000fca0000000000 */
        /* <DEDUP_REMOVED lines=22> */
[----:B------:R-:W-:Y:S01]  /*0df0*/  @P0 MOV R15, RZ ;  /* 0x000000ff000f0202 */ /* 0x000fe20000000f00 */
[----:B------:R-:W-:Y:S02]  /*0e00*/  @!P0 IMAD.MOV.U32 R15, RZ, RZ, -0x40 ;  /* 0xffffffc0ff0f8424 */ /* 0x000fe400078e00ff */
[----:B------:R-:W-:Y:S01]  /*0e10*/  @!P0 FFMA R16, R0, 1.84467440737095516160e+19, RZ ;  /* 0x5f80000000108823 */ /* 0x000fe200000000ff */
[----:B------:R-:W-:Y:S01]  /*0e20*/  @!P1 FFMA R17, R3, 1.84467440737095516160e+19, RZ ;  /* 0x5f80000003119823 */ /* 0x000fe200000000ff */
[----:B------:R-:W-:-:S07]  /*0e30*/  @!P1 VIADD R15, R15, 0x40 ;  /* 0x000000400f0f9836 */ /* 0x000fce0000000000 */
.L_x_108:
[----:B------:R-:W-:Y:S01]  /*0e40*/  LEA R0, R14, 0xc0800000, 0x17 ;  /* 0xc08000000e007811 */ /* 0x000fe200078eb8ff */
[----:B------:R-:W-:Y:S03]  /*0e50*/  BSSY.RECONVERGENT B2, `(.L_x_113) ;  /* 0x0000036000027945 */ /* 0x000fe60003800200 */
[----:B------:R-:W-:Y:S01]  /*0e60*/  IADD3 R18, PT, PT, -R0, R17, RZ ;  /* 0x0000001100127210 */ /* 0x000fe20007ffe1ff */
[----:B------:R-:W-:-:S03]  /*0e70*/  VIADD R17, R20, 0xffffff81 ;  /* 0xffffff8114117836 */ /* 0x000fc60000000000 */
[----:B------:R-:W0:Y:S01]  /*0e80*/  MUFU.RCP R3, R18 ;  /* 0x0000001200037308 */ /* 0x000e220000001000 */
[----:B------:R-:W-:Y:S01]  /*0e90*/  FADD.FTZ R19, -R18, -RZ ;  /* 0x800000ff12137221 */ /* 0x000fe20000010100 */
[----:B------:R-:W-:-:S03]  /*0ea0*/  IMAD R0, R17, -0x800000, R16 ;  /* 0xff80000011007824 */ /* 0x000fc600078e0210 */
[----:B0-----:R-:W-:-:S04]  /*0eb0*/  FFMA R20, R3, R19, 1 ;  /* 0x3f80000003147423 */ /* 0x001fc80000000013 */
[----:B------:R-:W-:-:S04]  /*0ec0*/  FFMA R3, R3, R20, R3 ;  /* 0x0000001403037223 */ /* 0x000fc80000000003 */
[----:B------:R-:W-:-:S04]  /*0ed0*/  FFMA R16, R0, R3, RZ ;  /* 0x0000000300107223 */ /* 0x000fc800000000ff */
[----:B------:R-:W-:-:S04]  /*0ee0*/  FFMA R20, R19, R16, R0 ;  /* 0x0000001013147223 */ /* 0x000fc80000000000 */
[----:B------:R-:W-:Y:S01]  /*0ef0*/  FFMA R20, R3, R20, R16 ;  /* 0x0000001403147223 */ /* 0x000fe20000000010 */
[----:B------:R-:W-:-:S03]  /*0f00*/  IADD3 R16, PT, PT, R17, 0x7f, -R14 ;  /* 0x0000007f11107810 */ /* 0x000fc60007ffe80e */
[----:B------:R-:W-:Y:S02]  /*0f10*/  FFMA R19, R19, R20, R0 ;  /* 0x0000001413137223 */ /* 0x000fe40000000000 */
[----:B------:R-:W-:Y:S02]  /*0f20*/  IMAD.IADD R15, R16, 0x1, R15 ;  /* 0x00000001100f7824 */ /* 0x000fe400078e020f */
[----:B------:R-:W-:-:S05]  /*0f30*/  FFMA R0, R3, R19, R20 ;  /* 0x0000001303007223 */ /* 0x000fca0000000014 */
[----:B------:R-:W-:-:S04]  /*0f40*/  SHF.R.U32.HI R14, RZ, 0x17, R0 ;  /* 0x00000017ff0e7819 */ /* 0x000fc80000011600 */
[----:B------:R-:W-:-:S04]  /*0f50*/  LOP3.LUT R14, R14, 0xff, RZ, 0xc0, !PT ;  /* 0x000000ff0e0e7812 */ /* 0x000fc800078ec0ff */
[----:B------:R-:W-:-:S05]  /*0f60*/  IADD3 R17, PT, PT, R14, R15, RZ ;  /* 0x0000000f0e117210 */ /* 0x000fca0007ffe0ff */
        /* <DEDUP_REMOVED lines=10> */
[-CC-:B------:R-:W-:Y:S01]  /*1010*/  FFMA.RZ R14, R3, R19.reuse, R20.reuse ;  /* 0x00000013030e7223 */ /* 0x180fe2000000c014 */
[C---:B------:R-:W-:Y:S01]  /*1020*/  VIADD R16, R17.reuse, 0x20 ;  /* 0x0000002011107836 */ /* 0x040fe20000000000 */
[C---:B------:R-:W-:Y:S02]  /*1030*/  ISETP.NE.AND P2, PT, R17.reuse, RZ, PT ;  /* 0x000000ff1100720c */ /* 0x040fe40003f45270 */
[----:B------:R-:W-:Y:S02]  /*1040*/  ISETP.NE.AND P1, PT, R17, RZ, PT ;  /* 0x000000ff1100720c */ /* 0x000fe40003f25270 */
[----:B------:R-:W-:Y:S01]  /*1050*/  LOP3.LUT R15, R14, 0x7fffff, RZ, 0xc0, !PT ;  /* 0x007fffff0e0f7812 */ /* 0x000fe200078ec0ff */
[CCC-:B------:R-:W-:Y:S01]  /*1060*/  FFMA.RP R14, R3.reuse, R19.reuse, R20.reuse ;  /* 0x00000013030e7223 */ /* 0x1c0fe20000008014 */
[----:B------:R-:W-:Y:S01]  /*1070*/  FFMA.RM R3, R3, R19, R20 ;  /* 0x0000001303037223 */ /* 0x000fe20000004014 */
[----:B------:R-:W-:Y:S02]  /*1080*/  IADD3 R17, PT, PT, -R17, RZ, RZ ;  /* 0x000000ff11117210 */ /* 0x000fe40007ffe1ff */
        /* <DEDUP_REMOVED lines=14> */
.L_x_115:
[----:B------:R-:W-:-:S04]  /*1170*/  LOP3.LUT R0, R0, 0x80000000, RZ, 0xc0, !PT ;  /* 0x8000000000007812 */ /* 0x000fc800078ec0ff */
[----:B------:R-:W-:Y:S01]  /*1180*/  LOP3.LUT R0, R0, 0x7f800000, RZ, 0xfc, !PT ;  /* 0x7f80000000007812 */ /* 0x000fe200078efcff */
[----:B------:R-:W-:Y:S06]  /*1190*/  BRA `(.L_x_116) ;  /* 0x0000000000047947 */ /* 0x000fec0003800000 */
.L_x_114:
[----:B------:R-:W-:-:S07]  /*11a0*/  IMAD R0, R15, 0x800000, R0 ;  /* 0x008000000f007824 */ /* 0x000fce00078e0200 */
.L_x_116:
[----:B------:R-:W-:Y:S05]  /*11b0*/  BSYNC.RECONVERGENT B2 ;  /* 0x0000000000027941 */ /* 0x000fea0003800200 */
.L_x_113:
[----:B------:R-:W-:Y:S05]  /*11c0*/  BRA `(.L_x_117) ;  /* 0x0000000000207947 */ /* 0x000fea0003800000 */
.L_x_112:
[----:B------:R-:W-:-:S04]  /*11d0*/  LOP3.LUT R0, R17, 0x80000000, R16, 0x48, !PT ;  /* 0x8000000011007812 */ /* 0x000fc800078e4810 */
[----:B------:R-:W-:Y:S01]  /*11e0*/  LOP3.LUT R0, R0, 0x7f800000, RZ, 0xfc, !PT ;  /* 0x7f80000000007812 */ /* 0x000fe200078efcff */
[----:B------:R-:W-:Y:S06]  /*11f0*/  BRA `(.L_x_117) ;  /* 0x0000000000147947 */ /* 0x000fec0003800000 */
.L_x_111:
[----:B------:R-:W-:Y:S01]  /*1200*/  LOP3.LUT R0, R17, 0x80000000, R16, 0x48, !PT ;  /* 0x8000000011007812 */ /* 0x000fe200078e4810 */
[----:B------:R-:W-:Y:S06]  /*1210*/  BRA `(.L_x_117) ;  /* 0x00000000000c7947 */ /* 0x000fec0003800000 */
.L_x_110:
[----:B------:R-:W0:Y:S01]  /*1220*/  MUFU.RSQ R0, -QNAN ;  /* 0xffc0000000007908 */ /* 0x000e220000001400 */
[----:B------:R-:W-:Y:S05]  /*1230*/  BRA `(.L_x_117) ;  /* 0x0000000000047947 */ /* 0x000fea0003800000 */
.L_x_109:
[----:B------:R-:W-:-:S07]  /*1240*/  FADD.FTZ R0, R0, R3 ;  /* 0x0000000300007221 */ /* 0x000fce0000010000 */
.L_x_117:
[----:B------:R-:W-:Y:S05]  /*1250*/  BSYNC.RECONVERGENT B1 ;  /* 0x0000000000017941 */ /* 0x000fea0003800200 */
.L_x_107:
[----:B------:R-:W-:Y:S01]  /*1260*/  MOV R14, R12 ;  /* 0x0000000c000e7202 */ /* 0x000fe20000000f00 */
[----:B------:R-:W-:-:S04]  /*1270*/  IMAD.MOV.U32 R15, RZ, RZ, 0x0 ;  /* 0x00000000ff0f7424 */ /* 0x000fc800078e00ff */
[----:B0-----:R-:W-:Y:S05]  /*1280*/  RET.REL.NODEC R14 `(_Z11init_kernelP6float2ffii) ;  /* 0xffffffec0e5c7950 */ /* 0x001fea0003c3ffff */
.L_x_118:
        /* <DEDUP_REMOVED lines=15> */
.L_x_125:


//--------------------- .nv.global.init           --------------------------
	.section	.nv.global.init,"aw",@progbits
	.align	4
.nv.global.init:
	.type		__cudart_i2opi_f,@object
	.size		__cudart_i2opi_f,(.L_0 - __cudart_i2opi_f)
__cudart_i2opi_f:
        /*0000*/ 	.byte	0x41, 0x90, 0x43, 0x3c, 0x99, 0x95, 0x62, 0xdb, 0xc0, 0xdd, 0x34, 0xf5, 0xd1, 0x57, 0x27, 0xfc
        /*0010*/ 	.byte	0x29, 0x15, 0x44, 0x4e, 0x6e, 0x83, 0xf9, 0xa2
.L_0:


//--------------------- .nv.shared._Z4normP6float2Phffi --------------------------
	.section	.nv.shared._Z4normP6float2Phffi,"aw",@nobits
	.sectionflags	@""
	.align	16
	.zero		1024


//--------------------- .nv.shared.reserved.0     --------------------------
	.section	.nv.shared.reserved.0,"aw",@nobits
	.weak		__nv_reservedSMEM_offset_0_alias
	.size		__nv_reservedSMEM_offset_0_alias, 0, 64
	.other		__nv_reservedSMEM_offset_0_alias,@"STO_CUDA_RESERVED_SHARED STV_DEFAULT"
__nv_reservedSMEM_offset_0_alias:
	.zero		0
	.zero		64


//--------------------- .nv.shared._Z5phaseP6float2Phfm --------------------------
	.section	.nv.shared._Z5phaseP6float2Phfm,"aw",@nobits
	.sectionflags	@""
	.align	16
	.zero		1024


//--------------------- .nv.shared._Z8hadamardP6float2S0_m --------------------------
	.section	.nv.shared._Z8hadamardP6float2S0_m,"aw",@nobits
	.sectionflags	@""
	.align	16
	.zero		1024


//--------------------- .nv.shared._Z8populateP6float2Phfm --------------------------
	.section	.nv.shared._Z8populateP6float2Phfm,"aw",@nobits
	.sectionflags	@""
	.align	16
	.zero		1024


//--------------------- .nv.shared._Z8fftshiftP6float2mm --------------------------
	.section	.nv.shared._Z8fftshiftP6float2mm,"aw",@nobits
	.sectionflags	@""
	.align	16
	.zero		1024


//--------------------- .nv.shared._Z5scaleP6float2fm --------------------------
	.section	.nv.shared._Z5scaleP6float2fm,"aw",@nobits
	.sectionflags	@""
	.align	16
	.zero		1024


//--------------------- .nv.shared._Z9scale_expP6float2fm --------------------------
	.section	.nv.shared._Z9scale_expP6float2fm,"aw",@nobits
	.sectionflags	@""
	.align	16
	.zero		1024


//--------------------- .nv.shared._Z14min_max_reduceP6float2PfS1_m --------------------------
	.section	.nv.shared._Z14min_max_reduceP6float2PfS1_m,"aw",@nobits
	.sectionflags	@""
	.align	16
	.zero		1024


//--------------------- .nv.shared._Z10max_reducePK6float2Pfm --------------------------
	.section	.nv.shared._Z10max_reducePK6float2Pfm,"aw",@nobits
	.sectionflags	@""
	.align	16
	.zero		1024


//--------------------- .nv.shared._Z11init_kernelP6float2ffii --------------------------
	.section	.nv.shared._Z11init_kernelP6float2ffii,"aw",@nobits
	.sectionflags	@""
	.align	16
	.zero		1024


//--------------------- .nv.constant0._Z4normP6float2Phffi --------------------------
	.section	.nv.constant0._Z4normP6float2Phffi,"a",@progbits
	.sectionflags	@""
	.align	4
.nv.constant0._Z4normP6float2Phffi:
	.zero		924


//--------------------- .nv.constant0._Z5phaseP6float2Phfm --------------------------
	.section	.nv.constant0._Z5phaseP6float2Phfm,"a",@progbits
	.sectionflags	@""
	.align	4
.nv.constant0._Z5phaseP6float2Phfm:
	.zero		928


//--------------------- .nv.constant0._Z8hadamardP6float2S0_m --------------------------
	.section	.nv.constant0._Z8hadamardP6float2S0_m,"a",@progbits
	.sectionflags	@""
	.align	4
.nv.constant0._Z8hadamardP6float2S0_m:
	.zero		920


//--------------------- .nv.constant0._Z8populateP6float2Phfm --------------------------
	.section	.nv.constant0._Z8populateP6float2Phfm,"a",@progbits
	.sectionflags	@""
	.align	4
.nv.constant0._Z8populateP6float2Phfm:
	.zero		928


//--------------------- .nv.constant0._Z8fftshiftP6float2mm --------------------------
	.section	.nv.constant0._Z8fftshiftP6float2mm,"a",@progbits
	.sectionflags	@""
	.align	4
.nv.constant0._Z8fftshiftP6float2mm:
	.zero		920


//--------------------- .nv.constant0._Z5scaleP6float2fm --------------------------
	.section	.nv.constant0._Z5scaleP6float2fm,"a",@progbits
	.sectionflags	@""
	.align	4
.nv.constant0._Z5scaleP6float2fm:
	.zero		920


//--------------------- .nv.constant0._Z9scale_expP6float2fm --------------------------
	.section	.nv.constant0._Z9scale_expP6float2fm,"a",@progbits
	.sectionflags	@""
	.align	4
.nv.constant0._Z9scale_expP6float2fm:
	.zero		920


//--------------------- .nv.constant0._Z14min_max_reduceP6float2PfS1_m --------------------------
	.section	.nv.constant0._Z14min_max_reduceP6float2PfS1_m,"a",@progbits
	.sectionflags	@""
	.align	4
.nv.constant0._Z14min_max_reduceP6float2PfS1_m:
	.zero		928


//--------------------- .nv.constant0._Z10max_reducePK6float2Pfm --------------------------
	.section	.nv.constant0._Z10max_reducePK6float2Pfm,"a",@progbits
	.sectionflags	@""
	.align	4
.nv.constant0._Z10max_reducePK6float2Pfm:
	.zero		920


//--------------------- .nv.constant0._Z11init_kernelP6float2ffii --------------------------
	.section	.nv.constant0._Z11init_kernelP6float2ffii,"a",@progbits
	.sectionflags	@""
	.align	4
.nv.constant0._Z11init_kernelP6float2ffii:
	.zero		920


//--------------------- SYMBOLS --------------------------

	.type		.nv.reservedSmem.offset0,@object
	.size		.nv.reservedSmem.offset0,0x4
	.type		.nv.reservedSmem.cap,@object
	.size		.nv.reservedSmem.cap,0x4
